//
// Generated by NVIDIA NVVM Compiler
//
// Compiler Build ID: CL-36424714
// Cuda compilation tools, release 13.0, V13.0.88
// Based on NVVM 20.0.0
//

.version 9.0
.target sm_100
.address_size 64

	// .globl	_Z6kernelP5point
// _ZZ6kernelP5pointE4data has been demoted
.global .align 1 .b8 _ZN34_INTERNAL_1479e3ea_4_k_cu__Z4funcf4cuda3std3__45__cpo5beginE[1];
.global .align 1 .b8 _ZN34_INTERNAL_1479e3ea_4_k_cu__Z4funcf4cuda3std3__45__cpo3endE[1];
.global .align 1 .b8 _ZN34_INTERNAL_1479e3ea_4_k_cu__Z4funcf4cuda3std3__45__cpo6cbeginE[1];
.global .align 1 .b8 _ZN34_INTERNAL_1479e3ea_4_k_cu__Z4funcf4cuda3std3__45__cpo4cendE[1];
.global .align 1 .b8 _ZN34_INTERNAL_1479e3ea_4_k_cu__Z4funcf4cuda3std3__45__cpo6rbeginE[1];
.global .align 1 .b8 _ZN34_INTERNAL_1479e3ea_4_k_cu__Z4funcf4cuda3std3__45__cpo4rendE[1];
.global .align 1 .b8 _ZN34_INTERNAL_1479e3ea_4_k_cu__Z4funcf4cuda3std3__45__cpo7crbeginE[1];
.global .align 1 .b8 _ZN34_INTERNAL_1479e3ea_4_k_cu__Z4funcf4cuda3std3__45__cpo5crendE[1];
.global .align 1 .b8 _ZN34_INTERNAL_1479e3ea_4_k_cu__Z4funcf4cuda3std3__436_GLOBAL__N__1479e3ea_4_k_cu__Z4funcf6ignoreE[1];
.global .align 1 .b8 _ZN34_INTERNAL_1479e3ea_4_k_cu__Z4funcf4cuda3std3__419piecewise_constructE[1];
.global .align 1 .b8 _ZN34_INTERNAL_1479e3ea_4_k_cu__Z4funcf4cuda3std3__48in_placeE[1];
.global .align 1 .b8 _ZN34_INTERNAL_1479e3ea_4_k_cu__Z4funcf4cuda3std3__420unreachable_sentinelE[1];
.global .align 1 .b8 _ZN34_INTERNAL_1479e3ea_4_k_cu__Z4funcf4cuda3std3__47nulloptE[1];
.global .align 1 .b8 _ZN34_INTERNAL_1479e3ea_4_k_cu__Z4funcf4cuda3std3__48unexpectE[1];
.global .align 1 .b8 _ZN34_INTERNAL_1479e3ea_4_k_cu__Z4funcf4cuda3std6ranges3__45__cpo4swapE[1];
.global .align 1 .b8 _ZN34_INTERNAL_1479e3ea_4_k_cu__Z4funcf4cuda3std6ranges3__45__cpo9iter_moveE[1];
.global .align 1 .b8 _ZN34_INTERNAL_1479e3ea_4_k_cu__Z4funcf4cuda3std6ranges3__45__cpo5beginE[1];
.global .align 1 .b8 _ZN34_INTERNAL_1479e3ea_4_k_cu__Z4funcf4cuda3std6ranges3__45__cpo3endE[1];
.global .align 1 .b8 _ZN34_INTERNAL_1479e3ea_4_k_cu__Z4funcf4cuda3std6ranges3__45__cpo6cbeginE[1];
.global .align 1 .b8 _ZN34_INTERNAL_1479e3ea_4_k_cu__Z4funcf4cuda3std6ranges3__45__cpo4cendE[1];
.global .align 1 .b8 _ZN34_INTERNAL_1479e3ea_4_k_cu__Z4funcf4cuda3std6ranges3__45__cpo7advanceE[1];
.global .align 1 .b8 _ZN34_INTERNAL_1479e3ea_4_k_cu__Z4funcf4cuda3std6ranges3__45__cpo9iter_swapE[1];
.global .align 1 .b8 _ZN34_INTERNAL_1479e3ea_4_k_cu__Z4funcf4cuda3std6ranges3__45__cpo4nextE[1];
.global .align 1 .b8 _ZN34_INTERNAL_1479e3ea_4_k_cu__Z4funcf4cuda3std6ranges3__45__cpo4prevE[1];
.global .align 1 .b8 _ZN34_INTERNAL_1479e3ea_4_k_cu__Z4funcf4cuda3std6ranges3__45__cpo4dataE[1];
.global .align 1 .b8 _ZN34_INTERNAL_1479e3ea_4_k_cu__Z4funcf4cuda3std6ranges3__45__cpo5cdataE[1];
.global .align 1 .b8 _ZN34_INTERNAL_1479e3ea_4_k_cu__Z4funcf4cuda3std6ranges3__45__cpo4sizeE[1];
.global .align 1 .b8 _ZN34_INTERNAL_1479e3ea_4_k_cu__Z4funcf4cuda3std6ranges3__45__cpo5ssizeE[1];
.global .align 1 .b8 _ZN34_INTERNAL_1479e3ea_4_k_cu__Z4funcf4cuda3std6ranges3__45__cpo8distanceE[1];
.global .align 1 .b8 _ZN34_INTERNAL_1479e3ea_4_k_cu__Z4funcf6thrust24THRUST_300001_SM_1000_NS8cuda_cub3parE[1];
.global .align 1 .b8 _ZN34_INTERNAL_1479e3ea_4_k_cu__Z4funcf6thrust24THRUST_300001_SM_1000_NS8cuda_cub10par_nosyncE[1];
.global .align 1 .b8 _ZN34_INTERNAL_1479e3ea_4_k_cu__Z4funcf6thrust24THRUST_300001_SM_1000_NS6system6detail10sequential3seqE[1];
.global .align 1 .b8 _ZN34_INTERNAL_1479e3ea_4_k_cu__Z4funcf6thrust24THRUST_300001_SM_1000_NS12placeholders2_1E[1];
.global .align 1 .b8 _ZN34_INTERNAL_1479e3ea_4_k_cu__Z4funcf6thrust24THRUST_300001_SM_1000_NS12placeholders2_2E[1];
.global .align 1 .b8 _ZN34_INTERNAL_1479e3ea_4_k_cu__Z4funcf6thrust24THRUST_300001_SM_1000_NS12placeholders2_3E[1];
.global .align 1 .b8 _ZN34_INTERNAL_1479e3ea_4_k_cu__Z4funcf6thrust24THRUST_300001_SM_1000_NS12placeholders2_4E[1];
.global .align 1 .b8 _ZN34_INTERNAL_1479e3ea_4_k_cu__Z4funcf6thrust24THRUST_300001_SM_1000_NS12placeholders2_5E[1];
.global .align 1 .b8 _ZN34_INTERNAL_1479e3ea_4_k_cu__Z4funcf6thrust24THRUST_300001_SM_1000_NS12placeholders2_6E[1];
.global .align 1 .b8 _ZN34_INTERNAL_1479e3ea_4_k_cu__Z4funcf6thrust24THRUST_300001_SM_1000_NS12placeholders2_7E[1];
.global .align 1 .b8 _ZN34_INTERNAL_1479e3ea_4_k_cu__Z4funcf6thrust24THRUST_300001_SM_1000_NS12placeholders2_8E[1];
.global .align 1 .b8 _ZN34_INTERNAL_1479e3ea_4_k_cu__Z4funcf6thrust24THRUST_300001_SM_1000_NS12placeholders2_9E[1];
.global .align 1 .b8 _ZN34_INTERNAL_1479e3ea_4_k_cu__Z4funcf6thrust24THRUST_300001_SM_1000_NS12placeholders3_10E[1];
.global .align 1 .b8 _ZN34_INTERNAL_1479e3ea_4_k_cu__Z4funcf6thrust24THRUST_300001_SM_1000_NS3seqE[1];
.global .align 4 .b8 __cudart_i2opi_f[24] = {65, 144, 67, 60, 153, 149, 98, 219, 192, 221, 52, 245, 209, 87, 39, 252, 41, 21, 68, 78, 110, 131, 249, 162};

.visible .entry _Z6kernelP5point(
	.param .u64 .ptr .align 1 _Z6kernelP5point_param_0
)
{
	.local .align 4 .b8 	__local_depot0[28];
	.reg .b64 	%SP;
	.reg .b64 	%SPL;
	.reg .pred 	%p<116>;
	.reg .b32 	%r<310>;
	.reg .b32 	%f<529>;
	.reg .b64 	%rd<110>;
	.reg .b64 	%fd<13>;
	// demoted variable
	.shared .align 4 .b8 _ZZ6kernelP5pointE4data[4096];
	mov.u64 	%SPL, __local_depot0;
	ld.param.u64 	%rd34, [_Z6kernelP5point_param_0];
	add.u64 	%rd1, %SPL, 0;
	add.u64 	%rd2, %SPL, 0;
	add.u64 	%rd3, %SPL, 0;
	mov.u32 	%r1, %tid.x;
	mov.u32 	%r2, %ctaid.x;
	mov.u32 	%r309, %ntid.x;
	mad.lo.s32 	%r91, %r2, %r309, %r1;
	mov.u32 	%r92, %nctaid.x;
	mul.lo.s32 	%r93, %r309, %r92;
	cvt.rn.f32.u32 	%f87, %r93;
	mov.f32 	%f88, 0f447A0000;
	div.rn.f32 	%f89, %f88, %f87;
	add.s32 	%r94, %r91, 1;
	cvt.rn.f32.s32 	%f90, %r94;
	mul.f32 	%f1, %f89, %f90;
	cvt.rn.f32.s32 	%f91, %r91;
	mul.f32 	%f528, %f89, %f91;
	abs.f32 	%f3, %f528;
	setp.lt.f32 	%p1, %f3, 0f00800000;
	mul.f32 	%f92, %f3, 0f4B800000;
	selp.f32 	%f93, %f92, %f3, %p1;
	selp.f32 	%f94, 0fC1C00000, 0f00000000, %p1;
	mov.b32 	%r95, %f93;
	add.s32 	%r96, %r95, -1060439283;
	and.b32  	%r97, %r96, -8388608;
	sub.s32 	%r98, %r95, %r97;
	mov.b32 	%f95, %r98;
	cvt.rn.f32.s32 	%f96, %r97;
	fma.rn.f32 	%f97, %f96, 0f34000000, %f94;
	add.f32 	%f98, %f95, 0fBF800000;
	add.f32 	%f99, %f95, 0f3F800000;
	rcp.approx.ftz.f32 	%f100, %f99;
	add.f32 	%f101, %f98, %f98;
	mul.f32 	%f102, %f101, %f100;
	mul.f32 	%f103, %f102, %f102;
	sub.f32 	%f104, %f98, %f102;
	add.f32 	%f105, %f104, %f104;
	neg.f32 	%f106, %f102;
	fma.rn.f32 	%f107, %f106, %f98, %f105;
	mul.rn.f32 	%f108, %f100, %f107;
	fma.rn.f32 	%f109, %f103, 0f3A2C32E4, 0f3B52E7DB;
	fma.rn.f32 	%f110, %f109, %f103, 0f3C93BB73;
	fma.rn.f32 	%f111, %f110, %f103, 0f3DF6384F;
	mul.rn.f32 	%f112, %f111, %f103;
	fma.rn.f32 	%f113, %f102, 0f3FB8AA3B, %f97;
	sub.f32 	%f114, %f97, %f113;
	fma.rn.f32 	%f115, %f102, 0f3FB8AA3B, %f114;
	fma.rn.f32 	%f116, %f108, 0f3FB8AA3B, %f115;
	fma.rn.f32 	%f117, %f102, 0f32A55E34, %f116;
	mul.f32 	%f118, %f112, 0f40400000;
	fma.rn.f32 	%f119, %f118, %f108, %f117;
	fma.rn.f32 	%f120, %f112, %f102, %f119;
	add.rn.f32 	%f4, %f113, %f120;
	neg.f32 	%f121, %f113;
	add.rn.f32 	%f122, %f4, %f121;
	neg.f32 	%f123, %f122;
	add.rn.f32 	%f5, %f120, %f123;
	setp.eq.f32 	%p2, %f528, 0f3F800000;
	mov.f32 	%f512, 0f3F800000;
	@%p2 bra 	$L__BB0_5;
	setp.num.f32 	%p3, %f3, %f3;
	@%p3 bra 	$L__BB0_3;
	mov.f32 	%f145, 0f40800000;
	add.rn.f32 	%f512, %f528, %f145;
	bra.uni 	$L__BB0_5;
$L__BB0_3:
	mov.f32 	%f124, 0f40800000;
	mul.rn.f32 	%f125, %f4, %f124;
	cvt.rni.f32.f32 	%f126, %f125;
	sub.f32 	%f127, %f125, %f126;
	neg.f32 	%f128, %f125;
	fma.rn.f32 	%f129, %f4, 0f40800000, %f128;
	fma.rn.f32 	%f130, %f5, 0f40800000, %f129;
	add.f32 	%f131, %f127, %f130;
	setp.gt.f32 	%p4, %f126, 0f00000000;
	selp.b32 	%r99, 0, -2097152000, %p4;
	setp.neu.f32 	%p5, %f528, 0f00000000;
	setp.neu.f32 	%p6, %f3, 0f7F800000;
	setp.lt.f32 	%p7, %f125, 0f00000000;
	selp.f32 	%f132, 0f00000000, 0f7F800000, %p7;
	abs.f32 	%f133, %f125;
	setp.gt.f32 	%p8, %f133, 0f43180000;
	cvt.rzi.s32.f32 	%r100, %f126;
	shl.b32 	%r101, %r100, 23;
	sub.s32 	%r102, %r101, %r99;
	mov.b32 	%f134, %r102;
	add.s32 	%r103, %r99, 2130706432;
	mov.b32 	%f135, %r103;
	fma.rn.f32 	%f136, %f131, 0f391FCB8E, 0f3AAF85ED;
	fma.rn.f32 	%f137, %f136, %f131, 0f3C1D9856;
	fma.rn.f32 	%f138, %f137, %f131, 0f3D6357BB;
	fma.rn.f32 	%f139, %f138, %f131, 0f3E75FDEC;
	fma.rn.f32 	%f140, %f139, %f131, 0f3F317218;
	fma.rn.f32 	%f141, %f140, %f131, 0f3F800000;
	mul.f32 	%f142, %f141, %f135;
	mul.f32 	%f143, %f142, %f134;
	selp.f32 	%f512, %f132, %f143, %p8;
	and.pred  	%p9, %p5, %p6;
	@%p9 bra 	$L__BB0_5;
	add.f32 	%f144, %f528, %f528;
	mov.b32 	%r104, %f144;
	and.b32  	%r105, %r104, 2147483647;
	mov.b32 	%f512, %r105;
$L__BB0_5:
	mul.f32 	%f10, %f512, 0f40400000;
	mul.f32 	%f146, %f10, 0f3F22F983;
	cvt.rni.s32.f32 	%r288, %f146;
	cvt.rn.f32.s32 	%f147, %r288;
	fma.rn.f32 	%f148, %f147, 0fBFC90FDA, %f10;
	fma.rn.f32 	%f149, %f147, 0fB3A22168, %f148;
	fma.rn.f32 	%f513, %f147, 0fA7C234C5, %f149;
	abs.f32 	%f12, %f10;
	setp.ltu.f32 	%p10, %f12, 0f47CE4780;
	@%p10 bra 	$L__BB0_13;
	setp.neu.f32 	%p11, %f12, 0f7F800000;
	@%p11 bra 	$L__BB0_8;
	mov.f32 	%f152, 0f00000000;
	mul.rn.f32 	%f513, %f10, %f152;
	mov.b32 	%r288, 0;
	bra.uni 	$L__BB0_13;
$L__BB0_8:
	mov.b32 	%r5, %f10;
	shl.b32 	%r107, %r5, 8;
	or.b32  	%r6, %r107, -2147483648;
	mov.b64 	%rd100, 0;
	mov.b32 	%r285, 0;
	mov.u64 	%rd98, __cudart_i2opi_f;
	mov.u64 	%rd99, %rd3;
$L__BB0_9:
	.pragma "nounroll";
	ld.global.nc.u32 	%r108, [%rd98];
	mad.wide.u32 	%rd40, %r108, %r6, %rd100;
	shr.u64 	%rd100, %rd40, 32;
	st.local.u32 	[%rd99], %rd40;
	add.s32 	%r285, %r285, 1;
	add.s64 	%rd99, %rd99, 4;
	add.s64 	%rd98, %rd98, 4;
	setp.ne.s32 	%p12, %r285, 6;
	@%p12 bra 	$L__BB0_9;
	shr.u32 	%r109, %r5, 23;
	st.local.u32 	[%rd3+24], %rd100;
	and.b32  	%r9, %r109, 31;
	and.b32  	%r110, %r109, 224;
	add.s32 	%r111, %r110, -128;
	shr.u32 	%r112, %r111, 5;
	mul.wide.u32 	%rd41, %r112, 4;
	sub.s64 	%rd10, %rd3, %rd41;
	ld.local.u32 	%r286, [%rd10+24];
	ld.local.u32 	%r287, [%rd10+20];
	setp.eq.s32 	%p13, %r9, 0;
	@%p13 bra 	$L__BB0_12;
	shf.l.wrap.b32 	%r286, %r287, %r286, %r9;
	ld.local.u32 	%r113, [%rd10+16];
	shf.l.wrap.b32 	%r287, %r113, %r287, %r9;
$L__BB0_12:
	shr.u32 	%r114, %r286, 30;
	shf.l.wrap.b32 	%r115, %r287, %r286, 2;
	shl.b32 	%r116, %r287, 2;
	shr.u32 	%r117, %r115, 31;
	add.s32 	%r118, %r117, %r114;
	neg.s32 	%r119, %r118;
	setp.lt.s32 	%p14, %r5, 0;
	selp.b32 	%r288, %r119, %r118, %p14;
	xor.b32  	%r120, %r115, %r5;
	shr.s32 	%r121, %r115, 31;
	xor.b32  	%r122, %r121, %r115;
	xor.b32  	%r123, %r121, %r116;
	cvt.u64.u32 	%rd42, %r122;
	shl.b64 	%rd43, %rd42, 32;
	cvt.u64.u32 	%rd44, %r123;
	or.b64  	%rd45, %rd43, %rd44;
	cvt.rn.f64.s64 	%fd1, %rd45;
	mul.f64 	%fd2, %fd1, 0d3BF921FB54442D19;
	cvt.rn.f32.f64 	%f150, %fd2;
	neg.f32 	%f151, %f150;
	setp.lt.s32 	%p15, %r120, 0;
	selp.f32 	%f513, %f151, %f150, %p15;
$L__BB0_13:
	setp.eq.f32 	%p16, %f528, 0f3F800000;
	add.s32 	%r125, %r288, 1;
	mul.rn.f32 	%f154, %f513, %f513;
	and.b32  	%r126, %r288, 1;
	setp.eq.b32 	%p17, %r126, 1;
	selp.f32 	%f155, %f513, 0f3F800000, %p17;
	fma.rn.f32 	%f156, %f154, %f155, 0f00000000;
	fma.rn.f32 	%f157, %f154, 0f37CBAC00, 0fBAB607ED;
	selp.f32 	%f158, 0fB94D4153, %f157, %p17;
	selp.f32 	%f159, 0f3C0885E4, 0f3D2AAABB, %p17;
	fma.rn.f32 	%f160, %f158, %f154, %f159;
	selp.f32 	%f161, 0fBE2AAAA8, 0fBEFFFFFF, %p17;
	fma.rn.f32 	%f162, %f160, %f154, %f161;
	fma.rn.f32 	%f163, %f162, %f156, %f155;
	and.b32  	%r127, %r125, 2;
	setp.eq.s32 	%p18, %r127, 0;
	mov.f32 	%f164, 0f00000000;
	sub.f32 	%f165, %f164, %f163;
	selp.f32 	%f16, %f163, %f165, %p18;
	mov.f32 	%f166, 0f40000000;
	mul.rn.f32 	%f167, %f4, %f166;
	neg.f32 	%f168, %f167;
	fma.rn.f32 	%f169, %f4, 0f40000000, %f168;
	fma.rn.f32 	%f170, %f5, 0f40000000, %f169;
	cvt.rni.f32.f32 	%f171, %f167;
	sub.f32 	%f172, %f167, %f171;
	add.f32 	%f173, %f172, %f170;
	fma.rn.f32 	%f174, %f173, 0f391FCB8E, 0f3AAF85ED;
	fma.rn.f32 	%f175, %f174, %f173, 0f3C1D9856;
	fma.rn.f32 	%f176, %f175, %f173, 0f3D6357BB;
	fma.rn.f32 	%f177, %f176, %f173, 0f3E75FDEC;
	fma.rn.f32 	%f178, %f177, %f173, 0f3F317218;
	fma.rn.f32 	%f179, %f178, %f173, 0f3F800000;
	cvt.rzi.s32.f32 	%r128, %f171;
	setp.gt.f32 	%p19, %f171, 0f00000000;
	selp.b32 	%r129, 0, -2097152000, %p19;
	add.s32 	%r130, %r129, 2130706432;
	mov.b32 	%f180, %r130;
	mul.f32 	%f181, %f179, %f180;
	shl.b32 	%r131, %r128, 23;
	sub.s32 	%r132, %r131, %r129;
	mov.b32 	%f182, %r132;
	mul.f32 	%f183, %f181, %f182;
	abs.f32 	%f184, %f167;
	setp.gt.f32 	%p20, %f184, 0f43180000;
	setp.lt.f32 	%p21, %f167, 0f00000000;
	selp.f32 	%f185, 0f00000000, 0f7F800000, %p21;
	selp.f32 	%f17, %f185, %f183, %p20;
	mov.f32 	%f514, 0f3F800000;
	@%p16 bra 	$L__BB0_18;
	setp.num.f32 	%p22, %f3, %f3;
	@%p22 bra 	$L__BB0_16;
	mov.f32 	%f187, 0f40000000;
	add.rn.f32 	%f514, %f528, %f187;
	bra.uni 	$L__BB0_18;
$L__BB0_16:
	setp.neu.f32 	%p23, %f528, 0f00000000;
	setp.neu.f32 	%p24, %f3, 0f7F800000;
	and.pred  	%p25, %p23, %p24;
	mov.f32 	%f514, %f17;
	@%p25 bra 	$L__BB0_18;
	add.f32 	%f186, %f528, %f528;
	mov.b32 	%r133, %f186;
	and.b32  	%r134, %r133, 2147483647;
	mov.b32 	%f514, %r134;
$L__BB0_18:
	mul.f32 	%f21, %f514, 0f40A00000;
	mul.f32 	%f188, %f21, 0f3F22F983;
	cvt.rni.s32.f32 	%r292, %f188;
	cvt.rn.f32.s32 	%f189, %r292;
	fma.rn.f32 	%f190, %f189, 0fBFC90FDA, %f21;
	fma.rn.f32 	%f191, %f189, 0fB3A22168, %f190;
	fma.rn.f32 	%f515, %f189, 0fA7C234C5, %f191;
	abs.f32 	%f23, %f21;
	setp.ltu.f32 	%p26, %f23, 0f47CE4780;
	@%p26 bra 	$L__BB0_26;
	setp.neu.f32 	%p27, %f23, 0f7F800000;
	@%p27 bra 	$L__BB0_21;
	mov.f32 	%f194, 0f00000000;
	mul.rn.f32 	%f515, %f21, %f194;
	mov.b32 	%r292, 0;
	bra.uni 	$L__BB0_26;
$L__BB0_21:
	mov.b32 	%r19, %f21;
	shl.b32 	%r136, %r19, 8;
	or.b32  	%r20, %r136, -2147483648;
	mov.b64 	%rd103, 0;
	mov.b32 	%r289, 0;
	mov.u64 	%rd101, __cudart_i2opi_f;
	mov.u64 	%rd102, %rd3;
$L__BB0_22:
	.pragma "nounroll";
	ld.global.nc.u32 	%r137, [%rd101];
	mad.wide.u32 	%rd48, %r137, %r20, %rd103;
	shr.u64 	%rd103, %rd48, 32;
	st.local.u32 	[%rd102], %rd48;
	add.s32 	%r289, %r289, 1;
	add.s64 	%rd102, %rd102, 4;
	add.s64 	%rd101, %rd101, 4;
	setp.ne.s32 	%p28, %r289, 6;
	@%p28 bra 	$L__BB0_22;
	shr.u32 	%r138, %r19, 23;
	st.local.u32 	[%rd3+24], %rd103;
	and.b32  	%r23, %r138, 31;
	and.b32  	%r139, %r138, 224;
	add.s32 	%r140, %r139, -128;
	shr.u32 	%r141, %r140, 5;
	mul.wide.u32 	%rd49, %r141, 4;
	sub.s64 	%rd17, %rd3, %rd49;
	ld.local.u32 	%r290, [%rd17+24];
	ld.local.u32 	%r291, [%rd17+20];
	setp.eq.s32 	%p29, %r23, 0;
	@%p29 bra 	$L__BB0_25;
	shf.l.wrap.b32 	%r290, %r291, %r290, %r23;
	ld.local.u32 	%r142, [%rd17+16];
	shf.l.wrap.b32 	%r291, %r142, %r291, %r23;
$L__BB0_25:
	shr.u32 	%r143, %r290, 30;
	shf.l.wrap.b32 	%r144, %r291, %r290, 2;
	shl.b32 	%r145, %r291, 2;
	shr.u32 	%r146, %r144, 31;
	add.s32 	%r147, %r146, %r143;
	neg.s32 	%r148, %r147;
	setp.lt.s32 	%p30, %r19, 0;
	selp.b32 	%r292, %r148, %r147, %p30;
	xor.b32  	%r149, %r144, %r19;
	shr.s32 	%r150, %r144, 31;
	xor.b32  	%r151, %r150, %r144;
	xor.b32  	%r152, %r150, %r145;
	cvt.u64.u32 	%rd50, %r151;
	shl.b64 	%rd51, %rd50, 32;
	cvt.u64.u32 	%rd52, %r152;
	or.b64  	%rd53, %rd51, %rd52;
	cvt.rn.f64.s64 	%fd3, %rd53;
	mul.f64 	%fd4, %fd3, 0d3BF921FB54442D19;
	cvt.rn.f32.f64 	%f192, %fd4;
	neg.f32 	%f193, %f192;
	setp.lt.s32 	%p31, %r149, 0;
	selp.f32 	%f515, %f193, %f192, %p31;
$L__BB0_26:
	mul.rn.f32 	%f195, %f515, %f515;
	and.b32  	%r154, %r292, 1;
	setp.eq.b32 	%p32, %r154, 1;
	selp.f32 	%f196, 0f3F800000, %f515, %p32;
	fma.rn.f32 	%f197, %f195, %f196, 0f00000000;
	fma.rn.f32 	%f198, %f195, 0f37CBAC00, 0fBAB607ED;
	selp.f32 	%f199, %f198, 0fB94D4153, %p32;
	selp.f32 	%f200, 0f3D2AAABB, 0f3C0885E4, %p32;
	fma.rn.f32 	%f201, %f199, %f195, %f200;
	selp.f32 	%f202, 0fBEFFFFFF, 0fBE2AAAA8, %p32;
	fma.rn.f32 	%f203, %f201, %f195, %f202;
	fma.rn.f32 	%f204, %f203, %f197, %f196;
	and.b32  	%r155, %r292, 2;
	setp.eq.s32 	%p33, %r155, 0;
	mov.f32 	%f205, 0f00000000;
	sub.f32 	%f206, %f205, %f204;
	selp.f32 	%f207, %f204, %f206, %p33;
	mul.f32 	%f27, %f16, %f207;
	mul.f32 	%f28, %f528, 0f40A00000;
	mul.f32 	%f208, %f28, 0f3F22F983;
	cvt.rni.s32.f32 	%r296, %f208;
	cvt.rn.f32.s32 	%f209, %r296;
	fma.rn.f32 	%f210, %f209, 0fBFC90FDA, %f28;
	fma.rn.f32 	%f211, %f209, 0fB3A22168, %f210;
	fma.rn.f32 	%f516, %f209, 0fA7C234C5, %f211;
	abs.f32 	%f30, %f28;
	setp.ltu.f32 	%p34, %f30, 0f47CE4780;
	@%p34 bra 	$L__BB0_34;
	setp.neu.f32 	%p35, %f30, 0f7F800000;
	@%p35 bra 	$L__BB0_29;
	mov.f32 	%f214, 0f00000000;
	mul.rn.f32 	%f516, %f28, %f214;
	mov.b32 	%r296, 0;
	bra.uni 	$L__BB0_34;
$L__BB0_29:
	mov.b32 	%r33, %f28;
	shl.b32 	%r157, %r33, 8;
	or.b32  	%r34, %r157, -2147483648;
	mov.b64 	%rd104, 0;
	mov.b32 	%r293, 0;
	mov.u64 	%rd56, __cudart_i2opi_f;
$L__BB0_30:
	.pragma "nounroll";
	mul.wide.u32 	%rd55, %r293, 4;
	add.s64 	%rd57, %rd56, %rd55;
	ld.global.nc.u32 	%r158, [%rd57];
	mad.wide.u32 	%rd58, %r158, %r34, %rd104;
	shr.u64 	%rd104, %rd58, 32;
	add.s64 	%rd59, %rd3, %rd55;
	st.local.u32 	[%rd59], %rd58;
	add.s32 	%r293, %r293, 1;
	setp.ne.s32 	%p36, %r293, 6;
	@%p36 bra 	$L__BB0_30;
	shr.u32 	%r159, %r33, 23;
	st.local.u32 	[%rd3+24], %rd104;
	and.b32  	%r37, %r159, 31;
	and.b32  	%r160, %r159, 224;
	add.s32 	%r161, %r160, -128;
	shr.u32 	%r162, %r161, 5;
	mul.wide.u32 	%rd60, %r162, 4;
	sub.s64 	%rd20, %rd3, %rd60;
	ld.local.u32 	%r294, [%rd20+24];
	ld.local.u32 	%r295, [%rd20+20];
	setp.eq.s32 	%p37, %r37, 0;
	@%p37 bra 	$L__BB0_33;
	shf.l.wrap.b32 	%r294, %r295, %r294, %r37;
	ld.local.u32 	%r163, [%rd20+16];
	shf.l.wrap.b32 	%r295, %r163, %r295, %r37;
$L__BB0_33:
	shr.u32 	%r164, %r294, 30;
	shf.l.wrap.b32 	%r165, %r295, %r294, 2;
	shl.b32 	%r166, %r295, 2;
	shr.u32 	%r167, %r165, 31;
	add.s32 	%r168, %r167, %r164;
	neg.s32 	%r169, %r168;
	setp.lt.s32 	%p38, %r33, 0;
	selp.b32 	%r296, %r169, %r168, %p38;
	xor.b32  	%r170, %r165, %r33;
	shr.s32 	%r171, %r165, 31;
	xor.b32  	%r172, %r171, %r165;
	xor.b32  	%r173, %r171, %r166;
	cvt.u64.u32 	%rd61, %r172;
	shl.b64 	%rd62, %rd61, 32;
	cvt.u64.u32 	%rd63, %r173;
	or.b64  	%rd64, %rd62, %rd63;
	cvt.rn.f64.s64 	%fd5, %rd64;
	mul.f64 	%fd6, %fd5, 0d3BF921FB54442D19;
	cvt.rn.f32.f64 	%f212, %fd6;
	neg.f32 	%f213, %f212;
	setp.lt.s32 	%p39, %r170, 0;
	selp.f32 	%f516, %f213, %f212, %p39;
$L__BB0_34:
	mul.rn.f32 	%f216, %f516, %f516;
	and.b32  	%r175, %r296, 1;
	setp.eq.b32 	%p40, %r175, 1;
	selp.f32 	%f217, 0f3F800000, %f516, %p40;
	fma.rn.f32 	%f218, %f216, %f217, 0f00000000;
	fma.rn.f32 	%f219, %f216, 0f37CBAC00, 0fBAB607ED;
	selp.f32 	%f220, %f219, 0fB94D4153, %p40;
	selp.f32 	%f221, 0f3D2AAABB, 0f3C0885E4, %p40;
	fma.rn.f32 	%f222, %f220, %f216, %f221;
	selp.f32 	%f223, 0fBEFFFFFF, 0fBE2AAAA8, %p40;
	fma.rn.f32 	%f224, %f222, %f216, %f223;
	fma.rn.f32 	%f225, %f224, %f218, %f217;
	and.b32  	%r176, %r296, 2;
	setp.eq.s32 	%p41, %r176, 0;
	mov.f32 	%f226, 0f00000000;
	sub.f32 	%f227, %f226, %f225;
	selp.f32 	%f34, %f225, %f227, %p41;
	abs.f32 	%f35, %f34;
	setp.eq.f32 	%p42, %f34, 0f3F800000;
	mov.f32 	%f517, 0f3F800000;
	@%p42 bra 	$L__BB0_39;
	setp.num.f32 	%p43, %f35, %f35;
	@%p43 bra 	$L__BB0_37;
	mov.f32 	%f283, 0f40000000;
	add.rn.f32 	%f517, %f34, %f283;
	bra.uni 	$L__BB0_39;
$L__BB0_37:
	setp.lt.f32 	%p44, %f35, 0f00800000;
	mul.f32 	%f228, %f35, 0f4B800000;
	selp.f32 	%f229, %f228, %f35, %p44;
	mov.b32 	%r177, %f229;
	add.s32 	%r178, %r177, -1060439283;
	and.b32  	%r179, %r178, -8388608;
	sub.s32 	%r180, %r177, %r179;
	mov.b32 	%f230, %r180;
	cvt.rn.f32.s32 	%f231, %r179;
	selp.f32 	%f232, 0fC1C00000, 0f00000000, %p44;
	fma.rn.f32 	%f233, %f231, 0f34000000, %f232;
	add.f32 	%f234, %f230, 0fBF800000;
	add.f32 	%f235, %f230, 0f3F800000;
	rcp.approx.ftz.f32 	%f236, %f235;
	add.f32 	%f237, %f234, %f234;
	mul.f32 	%f238, %f237, %f236;
	mul.f32 	%f239, %f238, %f238;
	neg.f32 	%f240, %f238;
	sub.f32 	%f241, %f234, %f238;
	add.f32 	%f242, %f241, %f241;
	fma.rn.f32 	%f243, %f240, %f234, %f242;
	mul.rn.f32 	%f244, %f236, %f243;
	fma.rn.f32 	%f245, %f239, 0f3A2C32E4, 0f3B52E7DB;
	fma.rn.f32 	%f246, %f245, %f239, 0f3C93BB73;
	fma.rn.f32 	%f247, %f246, %f239, 0f3DF6384F;
	mul.rn.f32 	%f248, %f247, %f239;
	fma.rn.f32 	%f249, %f238, 0f3FB8AA3B, %f233;
	mul.f32 	%f250, %f248, 0f40400000;
	sub.f32 	%f251, %f233, %f249;
	fma.rn.f32 	%f252, %f238, 0f3FB8AA3B, %f251;
	fma.rn.f32 	%f253, %f244, 0f3FB8AA3B, %f252;
	fma.rn.f32 	%f254, %f238, 0f32A55E34, %f253;
	fma.rn.f32 	%f255, %f250, %f244, %f254;
	fma.rn.f32 	%f256, %f248, %f238, %f255;
	add.rn.f32 	%f257, %f249, %f256;
	mov.f32 	%f258, 0f40000000;
	mul.rn.f32 	%f259, %f257, %f258;
	cvt.rni.f32.f32 	%f260, %f259;
	sub.f32 	%f261, %f259, %f260;
	neg.f32 	%f262, %f259;
	fma.rn.f32 	%f263, %f257, 0f40000000, %f262;
	neg.f32 	%f264, %f249;
	add.rn.f32 	%f265, %f257, %f264;
	neg.f32 	%f266, %f265;
	add.rn.f32 	%f267, %f256, %f266;
	fma.rn.f32 	%f268, %f267, 0f40000000, %f263;
	add.f32 	%f269, %f261, %f268;
	setp.gt.f32 	%p45, %f260, 0f00000000;
	selp.b32 	%r181, 0, -2097152000, %p45;
	setp.neu.f32 	%p46, %f34, 0f00000000;
	setp.neu.f32 	%p47, %f35, 0f7F800000;
	setp.lt.f32 	%p48, %f259, 0f00000000;
	selp.f32 	%f270, 0f00000000, 0f7F800000, %p48;
	abs.f32 	%f271, %f259;
	setp.gt.f32 	%p49, %f271, 0f43180000;
	cvt.rzi.s32.f32 	%r182, %f260;
	shl.b32 	%r183, %r182, 23;
	sub.s32 	%r184, %r183, %r181;
	mov.b32 	%f272, %r184;
	add.s32 	%r185, %r181, 2130706432;
	mov.b32 	%f273, %r185;
	fma.rn.f32 	%f274, %f269, 0f391FCB8E, 0f3AAF85ED;
	fma.rn.f32 	%f275, %f274, %f269, 0f3C1D9856;
	fma.rn.f32 	%f276, %f275, %f269, 0f3D6357BB;
	fma.rn.f32 	%f277, %f276, %f269, 0f3E75FDEC;
	fma.rn.f32 	%f278, %f277, %f269, 0f3F317218;
	fma.rn.f32 	%f279, %f278, %f269, 0f3F800000;
	mul.f32 	%f280, %f279, %f273;
	mul.f32 	%f281, %f280, %f272;
	selp.f32 	%f517, %f270, %f281, %p49;
	and.pred  	%p50, %p46, %p47;
	@%p50 bra 	$L__BB0_39;
	add.f32 	%f282, %f34, %f34;
	mov.b32 	%r186, %f282;
	and.b32  	%r187, %r186, 2147483647;
	mov.b32 	%f517, %r187;
$L__BB0_39:
	mul.f32 	%f527, %f27, %f517;
	setp.gtu.f32 	%p51, %f528, %f1;
	@%p51 bra 	$L__BB0_81;
	mov.u64 	%rd86, __cudart_i2opi_f;
	mov.f32 	%f518, %f528;
$L__BB0_41:
	abs.f32 	%f44, %f518;
	setp.lt.f32 	%p52, %f44, 0f00800000;
	mul.f32 	%f285, %f44, 0f4B800000;
	selp.f32 	%f286, %f285, %f44, %p52;
	selp.f32 	%f287, 0fC1C00000, 0f00000000, %p52;
	mov.b32 	%r188, %f286;
	add.s32 	%r189, %r188, -1060439283;
	and.b32  	%r190, %r189, -8388608;
	sub.s32 	%r191, %r188, %r190;
	mov.b32 	%f288, %r191;
	cvt.rn.f32.s32 	%f289, %r190;
	fma.rn.f32 	%f290, %f289, 0f34000000, %f287;
	add.f32 	%f291, %f288, 0fBF800000;
	add.f32 	%f292, %f288, 0f3F800000;
	rcp.approx.ftz.f32 	%f293, %f292;
	add.f32 	%f294, %f291, %f291;
	mul.f32 	%f295, %f294, %f293;
	mul.f32 	%f296, %f295, %f295;
	sub.f32 	%f297, %f291, %f295;
	add.f32 	%f298, %f297, %f297;
	neg.f32 	%f299, %f295;
	fma.rn.f32 	%f300, %f299, %f291, %f298;
	mul.rn.f32 	%f301, %f293, %f300;
	fma.rn.f32 	%f302, %f296, 0f3A2C32E4, 0f3B52E7DB;
	fma.rn.f32 	%f303, %f302, %f296, 0f3C93BB73;
	fma.rn.f32 	%f304, %f303, %f296, 0f3DF6384F;
	mul.rn.f32 	%f305, %f304, %f296;
	fma.rn.f32 	%f306, %f295, 0f3FB8AA3B, %f290;
	sub.f32 	%f307, %f290, %f306;
	fma.rn.f32 	%f308, %f295, 0f3FB8AA3B, %f307;
	fma.rn.f32 	%f309, %f301, 0f3FB8AA3B, %f308;
	fma.rn.f32 	%f310, %f295, 0f32A55E34, %f309;
	mul.f32 	%f311, %f305, 0f40400000;
	fma.rn.f32 	%f312, %f311, %f301, %f310;
	fma.rn.f32 	%f313, %f305, %f295, %f312;
	add.rn.f32 	%f45, %f306, %f313;
	neg.f32 	%f314, %f306;
	add.rn.f32 	%f315, %f45, %f314;
	neg.f32 	%f316, %f315;
	add.rn.f32 	%f46, %f313, %f316;
	setp.eq.f32 	%p53, %f518, 0f3F800000;
	mov.f32 	%f521, 0f3F800000;
	@%p53 bra 	$L__BB0_46;
	setp.num.f32 	%p54, %f44, %f44;
	@%p54 bra 	$L__BB0_44;
	mov.f32 	%f338, 0f40800000;
	add.rn.f32 	%f521, %f518, %f338;
	bra.uni 	$L__BB0_46;
$L__BB0_44:
	mov.f32 	%f317, 0f40800000;
	mul.rn.f32 	%f318, %f45, %f317;
	cvt.rni.f32.f32 	%f319, %f318;
	sub.f32 	%f320, %f318, %f319;
	neg.f32 	%f321, %f318;
	fma.rn.f32 	%f322, %f45, 0f40800000, %f321;
	fma.rn.f32 	%f323, %f46, 0f40800000, %f322;
	add.f32 	%f324, %f320, %f323;
	setp.gt.f32 	%p55, %f319, 0f00000000;
	selp.b32 	%r192, 0, -2097152000, %p55;
	setp.neu.f32 	%p56, %f518, 0f00000000;
	setp.neu.f32 	%p57, %f44, 0f7F800000;
	setp.lt.f32 	%p58, %f318, 0f00000000;
	selp.f32 	%f325, 0f00000000, 0f7F800000, %p58;
	abs.f32 	%f326, %f318;
	setp.gt.f32 	%p59, %f326, 0f43180000;
	cvt.rzi.s32.f32 	%r193, %f319;
	shl.b32 	%r194, %r193, 23;
	sub.s32 	%r195, %r194, %r192;
	mov.b32 	%f327, %r195;
	add.s32 	%r196, %r192, 2130706432;
	mov.b32 	%f328, %r196;
	fma.rn.f32 	%f329, %f324, 0f391FCB8E, 0f3AAF85ED;
	fma.rn.f32 	%f330, %f329, %f324, 0f3C1D9856;
	fma.rn.f32 	%f331, %f330, %f324, 0f3D6357BB;
	fma.rn.f32 	%f332, %f331, %f324, 0f3E75FDEC;
	fma.rn.f32 	%f333, %f332, %f324, 0f3F317218;
	fma.rn.f32 	%f334, %f333, %f324, 0f3F800000;
	mul.f32 	%f335, %f334, %f328;
	mul.f32 	%f336, %f335, %f327;
	selp.f32 	%f521, %f325, %f336, %p59;
	and.pred  	%p60, %p56, %p57;
	@%p60 bra 	$L__BB0_46;
	add.f32 	%f337, %f518, %f518;
	mov.b32 	%r197, %f337;
	and.b32  	%r198, %r197, 2147483647;
	mov.b32 	%f521, %r198;
$L__BB0_46:
	mul.f32 	%f51, %f521, 0f40400000;
	mul.f32 	%f339, %f51, 0f3F22F983;
	cvt.rni.s32.f32 	%r300, %f339;
	cvt.rn.f32.s32 	%f340, %r300;
	fma.rn.f32 	%f341, %f340, 0fBFC90FDA, %f51;
	fma.rn.f32 	%f342, %f340, 0fB3A22168, %f341;
	fma.rn.f32 	%f522, %f340, 0fA7C234C5, %f342;
	abs.f32 	%f53, %f51;
	setp.ltu.f32 	%p61, %f53, 0f47CE4780;
	@%p61 bra 	$L__BB0_54;
	setp.neu.f32 	%p62, %f53, 0f7F800000;
	@%p62 bra 	$L__BB0_49;
	mov.f32 	%f345, 0f00000000;
	mul.rn.f32 	%f522, %f51, %f345;
	mov.b32 	%r300, 0;
	bra.uni 	$L__BB0_54;
$L__BB0_49:
	mov.b32 	%r47, %f51;
	shl.b32 	%r200, %r47, 8;
	or.b32  	%r48, %r200, -2147483648;
	mov.b64 	%rd107, 0;
	mov.b32 	%r297, 0;
	mov.u64 	%rd105, %rd86;
	mov.u64 	%rd106, %rd3;
$L__BB0_50:
	.pragma "nounroll";
	ld.global.nc.u32 	%r201, [%rd105];
	mad.wide.u32 	%rd67, %r201, %r48, %rd107;
	shr.u64 	%rd107, %rd67, 32;
	st.local.u32 	[%rd106], %rd67;
	add.s32 	%r297, %r297, 1;
	add.s64 	%rd106, %rd106, 4;
	add.s64 	%rd105, %rd105, 4;
	setp.ne.s32 	%p63, %r297, 6;
	@%p63 bra 	$L__BB0_50;
	shr.u32 	%r202, %r47, 23;
	st.local.u32 	[%rd3+24], %rd107;
	and.b32  	%r51, %r202, 31;
	and.b32  	%r203, %r202, 224;
	add.s32 	%r204, %r203, -128;
	shr.u32 	%r205, %r204, 5;
	mul.wide.u32 	%rd68, %r205, 4;
	sub.s64 	%rd27, %rd3, %rd68;
	ld.local.u32 	%r298, [%rd27+24];
	ld.local.u32 	%r299, [%rd27+20];
	setp.eq.s32 	%p64, %r51, 0;
	@%p64 bra 	$L__BB0_53;
	shf.l.wrap.b32 	%r298, %r299, %r298, %r51;
	ld.local.u32 	%r206, [%rd27+16];
	shf.l.wrap.b32 	%r299, %r206, %r299, %r51;
$L__BB0_53:
	shr.u32 	%r207, %r298, 30;
	shf.l.wrap.b32 	%r208, %r299, %r298, 2;
	shl.b32 	%r209, %r299, 2;
	shr.u32 	%r210, %r208, 31;
	add.s32 	%r211, %r210, %r207;
	neg.s32 	%r212, %r211;
	setp.lt.s32 	%p65, %r47, 0;
	selp.b32 	%r300, %r212, %r211, %p65;
	xor.b32  	%r213, %r208, %r47;
	shr.s32 	%r214, %r208, 31;
	xor.b32  	%r215, %r214, %r208;
	xor.b32  	%r216, %r214, %r209;
	cvt.u64.u32 	%rd69, %r215;
	shl.b64 	%rd70, %rd69, 32;
	cvt.u64.u32 	%rd71, %r216;
	or.b64  	%rd72, %rd70, %rd71;
	cvt.rn.f64.s64 	%fd7, %rd72;
	mul.f64 	%fd8, %fd7, 0d3BF921FB54442D19;
	cvt.rn.f32.f64 	%f343, %fd8;
	neg.f32 	%f344, %f343;
	setp.lt.s32 	%p66, %r213, 0;
	selp.f32 	%f522, %f344, %f343, %p66;
$L__BB0_54:
	setp.eq.f32 	%p67, %f518, 0f3F800000;
	add.s32 	%r218, %r300, 1;
	mul.rn.f32 	%f347, %f522, %f522;
	and.b32  	%r219, %r300, 1;
	setp.eq.b32 	%p68, %r219, 1;
	selp.f32 	%f348, %f522, 0f3F800000, %p68;
	fma.rn.f32 	%f349, %f347, %f348, 0f00000000;
	fma.rn.f32 	%f350, %f347, 0f37CBAC00, 0fBAB607ED;
	selp.f32 	%f351, 0fB94D4153, %f350, %p68;
	selp.f32 	%f352, 0f3C0885E4, 0f3D2AAABB, %p68;
	fma.rn.f32 	%f353, %f351, %f347, %f352;
	selp.f32 	%f354, 0fBE2AAAA8, 0fBEFFFFFF, %p68;
	fma.rn.f32 	%f355, %f353, %f347, %f354;
	fma.rn.f32 	%f356, %f355, %f349, %f348;
	and.b32  	%r220, %r218, 2;
	setp.eq.s32 	%p69, %r220, 0;
	mov.f32 	%f357, 0f00000000;
	sub.f32 	%f358, %f357, %f356;
	selp.f32 	%f57, %f356, %f358, %p69;
	mov.f32 	%f359, 0f40000000;
	mul.rn.f32 	%f360, %f45, %f359;
	neg.f32 	%f361, %f360;
	fma.rn.f32 	%f362, %f45, 0f40000000, %f361;
	fma.rn.f32 	%f363, %f46, 0f40000000, %f362;
	cvt.rni.f32.f32 	%f364, %f360;
	sub.f32 	%f365, %f360, %f364;
	add.f32 	%f366, %f365, %f363;
	fma.rn.f32 	%f367, %f366, 0f391FCB8E, 0f3AAF85ED;
	fma.rn.f32 	%f368, %f367, %f366, 0f3C1D9856;
	fma.rn.f32 	%f369, %f368, %f366, 0f3D6357BB;
	fma.rn.f32 	%f370, %f369, %f366, 0f3E75FDEC;
	fma.rn.f32 	%f371, %f370, %f366, 0f3F317218;
	fma.rn.f32 	%f372, %f371, %f366, 0f3F800000;
	cvt.rzi.s32.f32 	%r221, %f364;
	setp.gt.f32 	%p70, %f364, 0f00000000;
	selp.b32 	%r222, 0, -2097152000, %p70;
	add.s32 	%r223, %r222, 2130706432;
	mov.b32 	%f373, %r223;
	mul.f32 	%f374, %f372, %f373;
	shl.b32 	%r224, %r221, 23;
	sub.s32 	%r225, %r224, %r222;
	mov.b32 	%f375, %r225;
	mul.f32 	%f376, %f374, %f375;
	abs.f32 	%f377, %f360;
	setp.gt.f32 	%p71, %f377, 0f43180000;
	setp.lt.f32 	%p72, %f360, 0f00000000;
	selp.f32 	%f378, 0f00000000, 0f7F800000, %p72;
	selp.f32 	%f58, %f378, %f376, %p71;
	mov.f32 	%f523, 0f3F800000;
	@%p67 bra 	$L__BB0_59;
	setp.num.f32 	%p73, %f44, %f44;
	@%p73 bra 	$L__BB0_57;
	mov.f32 	%f380, 0f40000000;
	add.rn.f32 	%f523, %f518, %f380;
	bra.uni 	$L__BB0_59;
$L__BB0_57:
	setp.neu.f32 	%p74, %f518, 0f00000000;
	setp.neu.f32 	%p75, %f44, 0f7F800000;
	and.pred  	%p76, %p74, %p75;
	mov.f32 	%f523, %f58;
	@%p76 bra 	$L__BB0_59;
	add.f32 	%f379, %f518, %f518;
	mov.b32 	%r226, %f379;
	and.b32  	%r227, %r226, 2147483647;
	mov.b32 	%f523, %r227;
$L__BB0_59:
	mul.f32 	%f62, %f523, 0f40A00000;
	mul.f32 	%f381, %f62, 0f3F22F983;
	cvt.rni.s32.f32 	%r304, %f381;
	cvt.rn.f32.s32 	%f382, %r304;
	fma.rn.f32 	%f383, %f382, 0fBFC90FDA, %f62;
	fma.rn.f32 	%f384, %f382, 0fB3A22168, %f383;
	fma.rn.f32 	%f524, %f382, 0fA7C234C5, %f384;
	abs.f32 	%f64, %f62;
	setp.ltu.f32 	%p77, %f64, 0f47CE4780;
	@%p77 bra 	$L__BB0_67;
	setp.neu.f32 	%p78, %f64, 0f7F800000;
	@%p78 bra 	$L__BB0_62;
	mov.f32 	%f387, 0f00000000;
	mul.rn.f32 	%f524, %f62, %f387;
	mov.b32 	%r304, 0;
	bra.uni 	$L__BB0_67;
$L__BB0_62:
	mov.b32 	%r61, %f62;
	shl.b32 	%r229, %r61, 8;
	or.b32  	%r62, %r229, -2147483648;
	mov.b64 	%rd108, 0;
	mov.b32 	%r301, 0;
$L__BB0_63:
	.pragma "nounroll";
	mul.wide.u32 	%rd74, %r301, 4;
	mov.u64 	%rd75, __cudart_i2opi_f;
	add.s64 	%rd76, %rd75, %rd74;
	ld.global.nc.u32 	%r230, [%rd76];
	mad.wide.u32 	%rd77, %r230, %r62, %rd108;
	shr.u64 	%rd108, %rd77, 32;
	add.s64 	%rd78, %rd2, %rd74;
	st.local.u32 	[%rd78], %rd77;
	add.s32 	%r301, %r301, 1;
	setp.ne.s32 	%p79, %r301, 6;
	@%p79 bra 	$L__BB0_63;
	shr.u32 	%r231, %r61, 23;
	st.local.u32 	[%rd2+24], %rd108;
	and.b32  	%r65, %r231, 31;
	and.b32  	%r232, %r231, 224;
	add.s32 	%r233, %r232, -128;
	shr.u32 	%r234, %r233, 5;
	mul.wide.u32 	%rd79, %r234, 4;
	sub.s64 	%rd30, %rd2, %rd79;
	ld.local.u32 	%r302, [%rd30+24];
	ld.local.u32 	%r303, [%rd30+20];
	setp.eq.s32 	%p80, %r65, 0;
	@%p80 bra 	$L__BB0_66;
	shf.l.wrap.b32 	%r302, %r303, %r302, %r65;
	ld.local.u32 	%r235, [%rd30+16];
	shf.l.wrap.b32 	%r303, %r235, %r303, %r65;
$L__BB0_66:
	shr.u32 	%r236, %r302, 30;
	shf.l.wrap.b32 	%r237, %r303, %r302, 2;
	shl.b32 	%r238, %r303, 2;
	shr.u32 	%r239, %r237, 31;
	add.s32 	%r240, %r239, %r236;
	neg.s32 	%r241, %r240;
	setp.lt.s32 	%p81, %r61, 0;
	selp.b32 	%r304, %r241, %r240, %p81;
	xor.b32  	%r242, %r237, %r61;
	shr.s32 	%r243, %r237, 31;
	xor.b32  	%r244, %r243, %r237;
	xor.b32  	%r245, %r243, %r238;
	cvt.u64.u32 	%rd80, %r244;
	shl.b64 	%rd81, %rd80, 32;
	cvt.u64.u32 	%rd82, %r245;
	or.b64  	%rd83, %rd81, %rd82;
	cvt.rn.f64.s64 	%fd9, %rd83;
	mul.f64 	%fd10, %fd9, 0d3BF921FB54442D19;
	cvt.rn.f32.f64 	%f385, %fd10;
	neg.f32 	%f386, %f385;
	setp.lt.s32 	%p82, %r242, 0;
	selp.f32 	%f524, %f386, %f385, %p82;
$L__BB0_67:
	mul.rn.f32 	%f388, %f524, %f524;
	and.b32  	%r247, %r304, 1;
	setp.eq.b32 	%p83, %r247, 1;
	selp.f32 	%f389, 0f3F800000, %f524, %p83;
	fma.rn.f32 	%f390, %f388, %f389, 0f00000000;
	fma.rn.f32 	%f391, %f388, 0f37CBAC00, 0fBAB607ED;
	selp.f32 	%f392, %f391, 0fB94D4153, %p83;
	selp.f32 	%f393, 0f3D2AAABB, 0f3C0885E4, %p83;
	fma.rn.f32 	%f394, %f392, %f388, %f393;
	selp.f32 	%f395, 0fBEFFFFFF, 0fBE2AAAA8, %p83;
	fma.rn.f32 	%f396, %f394, %f388, %f395;
	fma.rn.f32 	%f397, %f396, %f390, %f389;
	and.b32  	%r248, %r304, 2;
	setp.eq.s32 	%p84, %r248, 0;
	mov.f32 	%f398, 0f00000000;
	sub.f32 	%f399, %f398, %f397;
	selp.f32 	%f400, %f397, %f399, %p84;
	mul.f32 	%f68, %f57, %f400;
	mul.f32 	%f69, %f518, 0f40A00000;
	mul.f32 	%f401, %f69, 0f3F22F983;
	cvt.rni.s32.f32 	%r308, %f401;
	cvt.rn.f32.s32 	%f402, %r308;
	fma.rn.f32 	%f403, %f402, 0fBFC90FDA, %f69;
	fma.rn.f32 	%f404, %f402, 0fB3A22168, %f403;
	fma.rn.f32 	%f525, %f402, 0fA7C234C5, %f404;
	abs.f32 	%f71, %f69;
	setp.ltu.f32 	%p85, %f71, 0f47CE4780;
	@%p85 bra 	$L__BB0_75;
	setp.neu.f32 	%p86, %f71, 0f7F800000;
	@%p86 bra 	$L__BB0_70;
	mov.f32 	%f407, 0f00000000;
	mul.rn.f32 	%f525, %f69, %f407;
	mov.b32 	%r308, 0;
	bra.uni 	$L__BB0_75;
$L__BB0_70:
	mov.b32 	%r75, %f69;
	shl.b32 	%r250, %r75, 8;
	or.b32  	%r76, %r250, -2147483648;
	mov.b64 	%rd109, 0;
	mov.b32 	%r305, 0;
$L__BB0_71:
	.pragma "nounroll";
	mul.wide.u32 	%rd85, %r305, 4;
	add.s64 	%rd87, %rd86, %rd85;
	ld.global.nc.u32 	%r251, [%rd87];
	mad.wide.u32 	%rd88, %r251, %r76, %rd109;
	shr.u64 	%rd109, %rd88, 32;
	add.s64 	%rd89, %rd1, %rd85;
	st.local.u32 	[%rd89], %rd88;
	add.s32 	%r305, %r305, 1;
	setp.ne.s32 	%p87, %r305, 6;
	@%p87 bra 	$L__BB0_71;
	shr.u32 	%r252, %r75, 23;
	st.local.u32 	[%rd1+24], %rd109;
	and.b32  	%r79, %r252, 31;
	and.b32  	%r253, %r252, 224;
	add.s32 	%r254, %r253, -128;
	shr.u32 	%r255, %r254, 5;
	mul.wide.u32 	%rd90, %r255, 4;
	sub.s64 	%rd33, %rd1, %rd90;
	ld.local.u32 	%r306, [%rd33+24];
	ld.local.u32 	%r307, [%rd33+20];
	setp.eq.s32 	%p88, %r79, 0;
	@%p88 bra 	$L__BB0_74;
	shf.l.wrap.b32 	%r306, %r307, %r306, %r79;
	ld.local.u32 	%r256, [%rd33+16];
	shf.l.wrap.b32 	%r307, %r256, %r307, %r79;
$L__BB0_74:
	shr.u32 	%r257, %r306, 30;
	shf.l.wrap.b32 	%r258, %r307, %r306, 2;
	shl.b32 	%r259, %r307, 2;
	shr.u32 	%r260, %r258, 31;
	add.s32 	%r261, %r260, %r257;
	neg.s32 	%r262, %r261;
	setp.lt.s32 	%p89, %r75, 0;
	selp.b32 	%r308, %r262, %r261, %p89;
	xor.b32  	%r263, %r258, %r75;
	shr.s32 	%r264, %r258, 31;
	xor.b32  	%r265, %r264, %r258;
	xor.b32  	%r266, %r264, %r259;
	cvt.u64.u32 	%rd91, %r265;
	shl.b64 	%rd92, %rd91, 32;
	cvt.u64.u32 	%rd93, %r266;
	or.b64  	%rd94, %rd92, %rd93;
	cvt.rn.f64.s64 	%fd11, %rd94;
	mul.f64 	%fd12, %fd11, 0d3BF921FB54442D19;
	cvt.rn.f32.f64 	%f405, %fd12;
	neg.f32 	%f406, %f405;
	setp.lt.s32 	%p90, %r263, 0;
	selp.f32 	%f525, %f406, %f405, %p90;
$L__BB0_75:
	mul.rn.f32 	%f409, %f525, %f525;
	and.b32  	%r268, %r308, 1;
	setp.eq.b32 	%p91, %r268, 1;
	selp.f32 	%f410, 0f3F800000, %f525, %p91;
	fma.rn.f32 	%f411, %f409, %f410, 0f00000000;
	fma.rn.f32 	%f412, %f409, 0f37CBAC00, 0fBAB607ED;
	selp.f32 	%f413, %f412, 0fB94D4153, %p91;
	selp.f32 	%f414, 0f3D2AAABB, 0f3C0885E4, %p91;
	fma.rn.f32 	%f415, %f413, %f409, %f414;
	selp.f32 	%f416, 0fBEFFFFFF, 0fBE2AAAA8, %p91;
	fma.rn.f32 	%f417, %f415, %f409, %f416;
	fma.rn.f32 	%f418, %f417, %f411, %f410;
	and.b32  	%r269, %r308, 2;
	setp.eq.s32 	%p92, %r269, 0;
	mov.f32 	%f419, 0f00000000;
	sub.f32 	%f420, %f419, %f418;
	selp.f32 	%f75, %f418, %f420, %p92;
	abs.f32 	%f76, %f75;
	setp.eq.f32 	%p93, %f75, 0f3F800000;
	mov.f32 	%f526, 0f3F800000;
	@%p93 bra 	$L__BB0_80;
	setp.num.f32 	%p94, %f76, %f76;
	@%p94 bra 	$L__BB0_78;
	mov.f32 	%f476, 0f40000000;
	add.rn.f32 	%f526, %f75, %f476;
	bra.uni 	$L__BB0_80;
$L__BB0_78:
	setp.lt.f32 	%p95, %f76, 0f00800000;
	mul.f32 	%f421, %f76, 0f4B800000;
	selp.f32 	%f422, %f421, %f76, %p95;
	mov.b32 	%r270, %f422;
	add.s32 	%r271, %r270, -1060439283;
	and.b32  	%r272, %r271, -8388608;
	sub.s32 	%r273, %r270, %r272;
	mov.b32 	%f423, %r273;
	cvt.rn.f32.s32 	%f424, %r272;
	selp.f32 	%f425, 0fC1C00000, 0f00000000, %p95;
	fma.rn.f32 	%f426, %f424, 0f34000000, %f425;
	add.f32 	%f427, %f423, 0fBF800000;
	add.f32 	%f428, %f423, 0f3F800000;
	rcp.approx.ftz.f32 	%f429, %f428;
	add.f32 	%f430, %f427, %f427;
	mul.f32 	%f431, %f430, %f429;
	mul.f32 	%f432, %f431, %f431;
	neg.f32 	%f433, %f431;
	sub.f32 	%f434, %f427, %f431;
	add.f32 	%f435, %f434, %f434;
	fma.rn.f32 	%f436, %f433, %f427, %f435;
	mul.rn.f32 	%f437, %f429, %f436;
	fma.rn.f32 	%f438, %f432, 0f3A2C32E4, 0f3B52E7DB;
	fma.rn.f32 	%f439, %f438, %f432, 0f3C93BB73;
	fma.rn.f32 	%f440, %f439, %f432, 0f3DF6384F;
	mul.rn.f32 	%f441, %f440, %f432;
	fma.rn.f32 	%f442, %f431, 0f3FB8AA3B, %f426;
	mul.f32 	%f443, %f441, 0f40400000;
	sub.f32 	%f444, %f426, %f442;
	fma.rn.f32 	%f445, %f431, 0f3FB8AA3B, %f444;
	fma.rn.f32 	%f446, %f437, 0f3FB8AA3B, %f445;
	fma.rn.f32 	%f447, %f431, 0f32A55E34, %f446;
	fma.rn.f32 	%f448, %f443, %f437, %f447;
	fma.rn.f32 	%f449, %f441, %f431, %f448;
	add.rn.f32 	%f450, %f442, %f449;
	mov.f32 	%f451, 0f40000000;
	mul.rn.f32 	%f452, %f450, %f451;
	cvt.rni.f32.f32 	%f453, %f452;
	sub.f32 	%f454, %f452, %f453;
	neg.f32 	%f455, %f452;
	fma.rn.f32 	%f456, %f450, 0f40000000, %f455;
	neg.f32 	%f457, %f442;
	add.rn.f32 	%f458, %f450, %f457;
	neg.f32 	%f459, %f458;
	add.rn.f32 	%f460, %f449, %f459;
	fma.rn.f32 	%f461, %f460, 0f40000000, %f456;
	add.f32 	%f462, %f454, %f461;
	setp.gt.f32 	%p96, %f453, 0f00000000;
	selp.b32 	%r274, 0, -2097152000, %p96;
	setp.neu.f32 	%p97, %f75, 0f00000000;
	setp.neu.f32 	%p98, %f76, 0f7F800000;
	setp.lt.f32 	%p99, %f452, 0f00000000;
	selp.f32 	%f463, 0f00000000, 0f7F800000, %p99;
	abs.f32 	%f464, %f452;
	setp.gt.f32 	%p100, %f464, 0f43180000;
	cvt.rzi.s32.f32 	%r275, %f453;
	shl.b32 	%r276, %r275, 23;
	sub.s32 	%r277, %r276, %r274;
	mov.b32 	%f465, %r277;
	add.s32 	%r278, %r274, 2130706432;
	mov.b32 	%f466, %r278;
	fma.rn.f32 	%f467, %f462, 0f391FCB8E, 0f3AAF85ED;
	fma.rn.f32 	%f468, %f467, %f462, 0f3C1D9856;
	fma.rn.f32 	%f469, %f468, %f462, 0f3D6357BB;
	fma.rn.f32 	%f470, %f469, %f462, 0f3E75FDEC;
	fma.rn.f32 	%f471, %f470, %f462, 0f3F317218;
	fma.rn.f32 	%f472, %f471, %f462, 0f3F800000;
	mul.f32 	%f473, %f472, %f466;
	mul.f32 	%f474, %f473, %f465;
	selp.f32 	%f526, %f463, %f474, %p100;
	and.pred  	%p101, %p97, %p98;
	@%p101 bra 	$L__BB0_80;
	add.f32 	%f475, %f75, %f75;
	mov.b32 	%r279, %f475;
	and.b32  	%r280, %r279, 2147483647;
	mov.b32 	%f526, %r280;
$L__BB0_80:
	mul.f32 	%f477, %f68, %f526;
	setp.gt.f32 	%p102, %f477, %f527;
	selp.f32 	%f527, %f477, %f527, %p102;
	selp.f32 	%f528, %f518, %f528, %p102;
	add.f32 	%f518, %f518, 0f38D1B717;
	setp.le.f32 	%p103, %f518, %f1;
	@%p103 bra 	$L__BB0_41;
$L__BB0_81:
	shl.b32 	%r281, %r1, 3;
	mov.u32 	%r282, _ZZ6kernelP5pointE4data;
	add.s32 	%r88, %r282, %r281;
	st.shared.f32 	[%r88], %f528;
	st.shared.f32 	[%r88+4], %f527;
	bar.sync 	0;
	setp.lt.u32 	%p104, %r309, 66;
	@%p104 bra 	$L__BB0_85;
$L__BB0_82:
	shr.u32 	%r90, %r309, 1;
	setp.ge.u32 	%p105, %r1, %r90;
	@%p105 bra 	$L__BB0_84;
	ld.shared.f32 	%f478, [%r88];
	ld.shared.f32 	%f479, [%r88+4];
	shl.b32 	%r283, %r90, 3;
	add.s32 	%r284, %r88, %r283;
	ld.shared.f32 	%f480, [%r284];
	ld.shared.f32 	%f481, [%r284+4];
	setp.gt.f32 	%p106, %f479, %f481;
	selp.f32 	%f482, %f479, %f481, %p106;
	selp.f32 	%f483, %f478, %f480, %p106;
	st.shared.f32 	[%r88], %f483;
	st.shared.f32 	[%r88+4], %f482;
$L__BB0_84:
	bar.sync 	0;
	setp.gt.u32 	%p107, %r309, 131;
	mov.u32 	%r309, %r90;
	@%p107 bra 	$L__BB0_82;
$L__BB0_85:
	setp.gt.u32 	%p108, %r1, 31;
	@%p108 bra 	$L__BB0_88;
	ld.shared.f32 	%f484, [%r88];
	ld.shared.f32 	%f485, [%r88+4];
	ld.shared.f32 	%f486, [%r88+256];
	ld.shared.f32 	%f487, [%r88+260];
	setp.gt.f32 	%p109, %f485, %f487;
	selp.f32 	%f488, %f485, %f487, %p109;
	selp.f32 	%f489, %f484, %f486, %p109;
	ld.shared.f32 	%f490, [%r88+128];
	ld.shared.f32 	%f491, [%r88+132];
	setp.gt.f32 	%p110, %f488, %f491;
	selp.f32 	%f492, %f488, %f491, %p110;
	selp.f32 	%f493, %f489, %f490, %p110;
	ld.shared.f32 	%f494, [%r88+64];
	ld.shared.f32 	%f495, [%r88+68];
	setp.gt.f32 	%p111, %f492, %f495;
	selp.f32 	%f496, %f492, %f495, %p111;
	selp.f32 	%f497, %f493, %f494, %p111;
	ld.shared.f32 	%f498, [%r88+32];
	ld.shared.f32 	%f499, [%r88+36];
	setp.gt.f32 	%p112, %f496, %f499;
	selp.f32 	%f500, %f496, %f499, %p112;
	selp.f32 	%f501, %f497, %f498, %p112;
	ld.shared.f32 	%f502, [%r88+16];
	ld.shared.f32 	%f503, [%r88+20];
	setp.gt.f32 	%p113, %f500, %f503;
	selp.f32 	%f504, %f500, %f503, %p113;
	selp.f32 	%f505, %f501, %f502, %p113;
	ld.shared.f32 	%f506, [%r88+8];
	ld.shared.f32 	%f507, [%r88+12];
	setp.gt.f32 	%p114, %f504, %f507;
	selp.f32 	%f508, %f504, %f507, %p114;
	selp.f32 	%f509, %f505, %f506, %p114;
	st.shared.f32 	[%r88], %f509;
	st.shared.f32 	[%r88+4], %f508;
	setp.ne.s32 	%p115, %r1, 0;
	@%p115 bra 	$L__BB0_88;
	cvta.to.global.u64 	%rd95, %rd34;
	mul.wide.u32 	%rd96, %r2, 8;
	add.s64 	%rd97, %rd95, %rd96;
	ld.shared.f32 	%f510, [_ZZ6kernelP5pointE4data];
	ld.shared.f32 	%f511, [_ZZ6kernelP5pointE4data+4];
	st.global.f32 	[%rd97], %f510;
	st.global.f32 	[%rd97+4], %f511;
$L__BB0_88:
	ret;

}
	// .globl	_ZN3cub18CUB_300001_SM_10006detail11EmptyKernelIvEEvv
.visible .entry _ZN3cub18CUB_300001_SM_10006detail11EmptyKernelIvEEvv()
{


	ret;

}
	// .globl	_ZN3cub18CUB_300001_SM_10006detail8for_each13static_kernelINS2_12policy_hub_t12policy_500_tEmN6thrust24THRUST_300001_SM_1000_NS8cuda_cub20__uninitialized_fill7functorINS7_10device_ptrI5pointEESC_EEEEvT0_T1_
.visible .entry _ZN3cub18CUB_300001_SM_10006detail8for_each13static_kernelINS2_12policy_hub_t12policy_500_tEmN6thrust24THRUST_300001_SM_1000_NS8cuda_cub20__uninitialized_fill7functorINS7_10device_ptrI5pointEESC_EEEEvT0_T1_(
	.param .u64 _ZN3cub18CUB_300001_SM_10006detail8for_each13static_kernelINS2_12policy_hub_t12policy_500_tEmN6thrust24THRUST_300001_SM_1000_NS8cuda_cub20__uninitialized_fill7functorINS7_10device_ptrI5pointEESC_EEEEvT0_T1__param_0,
	.param .align 8 .b8 _ZN3cub18CUB_300001_SM_10006detail8for_each13static_kernelINS2_12policy_hub_t12policy_500_tEmN6thrust24THRUST_300001_SM_1000_NS8cuda_cub20__uninitialized_fill7functorINS7_10device_ptrI5pointEESC_EEEEvT0_T1__param_1[16]
)
.maxntid 256
{
	.reg .pred 	%p<4>;
	.reg .b32 	%r<5>;
	.reg .b32 	%f<5>;
	.reg .b64 	%rd<16>;

	ld.param.u64 	%rd4, [_ZN3cub18CUB_300001_SM_10006detail8for_each13static_kernelINS2_12policy_hub_t12policy_500_tEmN6thrust24THRUST_300001_SM_1000_NS8cuda_cub20__uninitialized_fill7functorINS7_10device_ptrI5pointEESC_EEEEvT0_T1__param_1];
	ld.param.u64 	%rd5, [_ZN3cub18CUB_300001_SM_10006detail8for_each13static_kernelINS2_12policy_hub_t12policy_500_tEmN6thrust24THRUST_300001_SM_1000_NS8cuda_cub20__uninitialized_fill7functorINS7_10device_ptrI5pointEESC_EEEEvT0_T1__param_0];
	ld.param.v2.f32 	{%f3, %f4}, [_ZN3cub18CUB_300001_SM_10006detail8for_each13static_kernelINS2_12policy_hub_t12policy_500_tEmN6thrust24THRUST_300001_SM_1000_NS8cuda_cub20__uninitialized_fill7functorINS7_10device_ptrI5pointEESC_EEEEvT0_T1__param_1+8];
	mov.u32 	%r2, %ctaid.x;
	mul.wide.u32 	%rd1, %r2, 512;
	sub.s64 	%rd2, %rd5, %rd1;
	setp.lt.u64 	%p1, %rd2, 512;
	@%p1 bra 	$L__BB2_2;
	mov.u32 	%r4, %tid.x;
	cvta.to.global.u64 	%rd11, %rd4;
	cvt.u64.u32 	%rd12, %r4;
	add.s64 	%rd13, %rd1, %rd12;
	shl.b64 	%rd14, %rd13, 3;
	add.s64 	%rd15, %rd11, %rd14;
	st.global.f32 	[%rd15], %f3;
	st.global.f32 	[%rd15+4], %f4;
	st.global.f32 	[%rd15+2048], %f3;
	st.global.f32 	[%rd15+2052], %f4;
	bra.uni 	$L__BB2_6;
$L__BB2_2:
	cvta.to.global.u64 	%rd6, %rd4;
	mov.u32 	%r1, %tid.x;
	cvt.u64.u32 	%rd7, %r1;
	setp.le.u64 	%p2, %rd2, %rd7;
	add.s64 	%rd8, %rd1, %rd7;
	shl.b64 	%rd9, %rd8, 3;
	add.s64 	%rd3, %rd6, %rd9;
	@%p2 bra 	$L__BB2_4;
	st.global.f32 	[%rd3], %f3;
	st.global.f32 	[%rd3+4], %f4;
$L__BB2_4:
	add.s32 	%r3, %r1, 256;
	cvt.u64.u32 	%rd10, %r3;
	setp.le.u64 	%p3, %rd2, %rd10;
	@%p3 bra 	$L__BB2_6;
	st.global.f32 	[%rd3+2048], %f3;
	st.global.f32 	[%rd3+2052], %f4;
$L__BB2_6:
	ret;

}


// ===== COMPILED SASS (sm_100) =====

	.target	sm_100

	.elftype	@"ET_EXEC"


//--------------------- .note.nv.tkinfo           --------------------------
	.section	.note.nv.tkinfo,"",@"SHT_NOTE"
	.sectionflags	@"SHF_NOTE_NV_TKINFO"
	.tkinfo
        /*0018*/ 	.word	0x00000002
        /*0030*/ 	.string	""
        /*0030*/ 	.string	"ptxas"
        /*0030*/ 	.string	"Cuda compilation tools, release 13.0, V13.0.88"
        /*0030*/ 	.string	"Build cuda_13.0.r13.0/compiler.36424714_0"
        /*0030*/ 	.string	"-arch sm_100 -m 64 "



//--------------------- .note.nv.cuinfo           --------------------------
	.section	.note.nv.cuinfo,"",@"SHT_NOTE"
	.sectionflags	@"SHF_NOTE_NV_CUINFO"
        /*0018*/ 	.short	0x0002
        /*001a*/ 	.short	0x0064
        /*001c*/ 	.short	0x0082
	.zero		2


//--------------------- .nv.info                  --------------------------
	.section	.nv.info,"",@"SHT_CUDA_INFO"
	.align	4


	//----- nvinfo : EIATTR_REGCOUNT
	.align		4
        /*0000*/ 	.byte	0x04, 0x2f
        /*0002*/ 	.short	(.L_45 - .L_44)
	.align		4
.L_44:
        /*0004*/ 	.word	index@(_Z6kernelP5point)
        /*0008*/ 	.word	0x0000001e


	//----- nvinfo : EIATTR_FRAME_SIZE
	.align		4
.L_45:
        /*000c*/ 	.byte	0x04, 0x11
        /*000e*/ 	.short	(.L_47 - .L_46)
	.align		4
.L_46:
        /*0010*/ 	.word	index@($__internal_0_$__cuda_sm3x_div_rn_noftz_f32_slowpath)
        /*0014*/ 	.word	0x00000020


	//----- nvinfo : EIATTR_FRAME_SIZE
	.align		4
.L_47:
        /*0018*/ 	.byte	0x04, 0x11
        /*001a*/ 	.short	(.L_49 - .L_48)
	.align		4
.L_48:
        /*001c*/ 	.word	index@(_Z6kernelP5point)
        /*0020*/ 	.word	0x00000020


	//----- nvinfo : EIATTR_REGCOUNT
	.align		4
.L_49:
        /*0024*/ 	.byte	0x04, 0x2f
        /*0026*/ 	.short	(.L_51 - .L_50)
	.align		4
.L_50:
        /*0028*/ 	.word	index@(_ZN3cub18CUB_300001_SM_10006detail11EmptyKernelIvEEvv)
        /*002c*/ 	.word	0x00000004


	//----- nvinfo : EIATTR_FRAME_SIZE
	.align		4
.L_51:
        /*0030*/ 	.byte	0x04, 0x11
        /*0032*/ 	.short	(.L_53 - .L_52)
	.align		4
.L_52:
        /*0034*/ 	.word	index@(_ZN3cub18CUB_300001_SM_10006detail11EmptyKernelIvEEvv)
        /*0038*/ 	.word	0x00000000


	//----- nvinfo : EIATTR_REGCOUNT
	.align		4
.L_53:
        /*003c*/ 	.byte	0x04, 0x2f
        /*003e*/ 	.short	(.L_55 - .L_54)
	.align		4
.L_54:
        /*0040*/ 	.word	index@(_ZN3cub18CUB_300001_SM_10006detail8for_each13static_kernelINS2_12policy_hub_t12policy_500_tEmN6thrust24THRUST_300001_SM_1000_NS8cuda_cub20__uninitialized_fill7functorINS7_10device_ptrI5pointEESC_EEEEvT0_T1_)
        /*0044*/ 	.word	0x00000009


	//----- nvinfo : EIATTR_FRAME_SIZE
	.align		4
.L_55:
        /*0048*/ 	.byte	0x04, 0x11
        /*004a*/ 	.short	(.L_57 - .L_56)
	.align		4
.L_56:
        /*004c*/ 	.word	index@(_ZN3cub18CUB_300001_SM_10006detail8for_each13static_kernelINS2_12policy_hub_t12policy_500_tEmN6thrust24THRUST_300001_SM_1000_NS8cuda_cub20__uninitialized_fill7functorINS7_10device_ptrI5pointEESC_EEEEvT0_T1_)
        /*0050*/ 	.word	0x00000000


	//----- nvinfo : EIATTR_MIN_STACK_SIZE
	.align		4
.L_57:
        /*0054*/ 	.byte	0x04, 0x12
        /*0056*/ 	.short	(.L_59 - .L_58)
	.align		4
.L_58:
        /*0058*/ 	.word	index@(_ZN3cub18CUB_300001_SM_10006detail8for_each13static_kernelINS2_12policy_hub_t12policy_500_tEmN6thrust24THRUST_300001_SM_1000_NS8cuda_cub20__uninitialized_fill7functorINS7_10device_ptrI5pointEESC_EEEEvT0_T1_)
        /*005c*/ 	.word	0x00000000


	//----- nvinfo : EIATTR_MIN_STACK_SIZE
	.align		4
.L_59:
        /*0060*/ 	.byte	0x04, 0x12
        /*0062*/ 	.short	(.L_61 - .L_60)
	.align		4
.L_60:
        /*0064*/ 	.word	index@(_ZN3cub18CUB_300001_SM_10006detail11EmptyKernelIvEEvv)
        /*0068*/ 	.word	0x00000000


	//----- nvinfo : EIATTR_MIN_STACK_SIZE
	.align		4
.L_61:
        /*006c*/ 	.byte	0x04, 0x12
        /*006e*/ 	.short	(.L_63 - .L_62)
	.align		4
.L_62:
        /*0070*/ 	.word	index@(_Z6kernelP5point)
        /*0074*/ 	.word	0x00000020
.L_63:


//--------------------- .nv.compat                --------------------------
	.section	.nv.compat,"",@"SHT_CUDA_COMPAT_INFO"
	.align	4
        /*0000*/ 	.byte	0x02, 0x09, 0x00, 0x00, 0x02, 0x02, 0x01, 0x00, 0x02, 0x05, 0x05, 0x00, 0x03, 0x07, 0x01, 0x01
        /*0010*/ 	.byte	0x02, 0x03, 0x00, 0x00, 0x02, 0x06, 0x01, 0x00, 0x04, 0x0b, 0x08, 0x00, 0x01, 0x00, 0x00, 0x00
        /*0020*/ 	.byte	0x00, 0x00, 0x00, 0x00


//--------------------- .nv.info._ZN3cub18CUB_300001_SM_10006detail8for_each13static_kernelINS2_12policy_hub_t12policy_500_tEmN6thrust24THRUST_300001_SM_1000_NS8cuda_cub20__uninitialized_fill7functorINS7_10device_ptrI5pointEESC_EEEEvT0_T1_ --------------------------
	.section	.nv.info._ZN3cub18CUB_300001_SM_10006detail8for_each13static_kernelINS2_12policy_hub_t12policy_500_tEmN6thrust24THRUST_300001_SM_1000_NS8cuda_cub20__uninitialized_fill7functorINS7_10device_ptrI5pointEESC_EEEEvT0_T1_,"",@"SHT_CUDA_INFO"
	.sectionflags	@""
	.align	4


	//----- nvinfo : EIATTR_CUDA_API_VERSION
	.align		4
        /*0000*/ 	.byte	0x04, 0x37
        /*0002*/ 	.short	(.L_65 - .L_64)
.L_64:
        /*0004*/ 	.word	0x00000082


	//----- nvinfo : EIATTR_KPARAM_INFO
	.align		4
.L_65:
        /*0008*/ 	.byte	0x04, 0x17
        /*000a*/ 	.short	(.L_67 - .L_66)
.L_66:
        /*000c*/ 	.word	0x00000000
        /*0010*/ 	.short	0x0001
        /*0012*/ 	.short	0x0008
        /*0014*/ 	.byte	0x00, 0xf0, 0x41, 0x00


	//----- nvinfo : EIATTR_KPARAM_INFO
	.align		4
.L_67:
        /*0018*/ 	.byte	0x04, 0x17
        /*001a*/ 	.short	(.L_69 - .L_68)
.L_68:
        /*001c*/ 	.word	0x00000000
        /*0020*/ 	.short	0x0000
        /*0022*/ 	.short	0x0000
        /*0024*/ 	.byte	0x00, 0xf0, 0x21, 0x00


	//----- nvinfo : EIATTR_SPARSE_MMA_MASK
	.align		4
.L_69:
        /*0028*/ 	.byte	0x03, 0x50
        /*002a*/ 	.short	0x0000


	//----- nvinfo : EIATTR_MAXREG_COUNT
	.align		4
        /*002c*/ 	.byte	0x03, 0x1b
        /*002e*/ 	.short	0x00ff


	//----- nvinfo : EIATTR_MERCURY_ISA_VERSION
	.align		4
        /*0030*/ 	.byte	0x03, 0x5f
        /*0032*/ 	.short	0x0101


	//----- nvinfo : EIATTR_VRC_CTA_INIT_COUNT
	.align		4
        /*0034*/ 	.byte	0x02, 0x4a
	.zero		1
	.zero		1


	//----- nvinfo : EIATTR_EXIT_INSTR_OFFSETS
	.align		4
        /*0038*/ 	.byte	0x04, 0x1c
        /*003a*/ 	.short	(.L_71 - .L_70)


	//   ....[0]....
.L_70:
        /*003c*/ 	.word	0x00000150


	//   ....[1]....
        /*0040*/ 	.word	0x00000260


	//   ....[2]....
        /*0044*/ 	.word	0x000002a0


	//----- nvinfo : EIATTR_MAX_THREADS
	.align		4
.L_71:
        /*0048*/ 	.byte	0x04, 0x05
        /*004a*/ 	.short	(.L_73 - .L_72)
.L_72:
        /*004c*/ 	.word	0x00000100
        /*0050*/ 	.word	0x00000001
        /*0054*/ 	.word	0x00000001


	//----- nvinfo : EIATTR_CBANK_PARAM_SIZE
	.align		4
.L_73:
        /*0058*/ 	.byte	0x03, 0x19
        /*005a*/ 	.short	0x0018


	//----- nvinfo : EIATTR_PARAM_CBANK
	.align		4
        /*005c*/ 	.byte	0x04, 0x0a
        /*005e*/ 	.short	(.L_75 - .L_74)
	.align		4
.L_74:
        /*0060*/ 	.word	index@(.nv.constant0._ZN3cub18CUB_300001_SM_10006detail8for_each13static_kernelINS2_12policy_hub_t12policy_500_tEmN6thrust24THRUST_300001_SM_1000_NS8cuda_cub20__uninitialized_fill7functorINS7_10device_ptrI5pointEESC_EEEEvT0_T1_)
        /*0064*/ 	.short	0x0380
        /*0066*/ 	.short	0x0018


	//----- nvinfo : EIATTR_SW_WAR
	.align		4
.L_75:
        /*0068*/ 	.byte	0x04, 0x36
        /*006a*/ 	.short	(.L_77 - .L_76)
.L_76:
        /*006c*/ 	.word	0x00000008
.L_77:


//--------------------- .nv.info._ZN3cub18CUB_300001_SM_10006detail11EmptyKernelIvEEvv --------------------------
	.section	.nv.info._ZN3cub18CUB_300001_SM_10006detail11EmptyKernelIvEEvv,"",@"SHT_CUDA_INFO"
	.sectionflags	@""
	.align	4


	//----- nvinfo : EIATTR_CUDA_API_VERSION
	.align		4
        /*0000*/ 	.byte	0x04, 0x37
        /*0002*/ 	.short	(.L_79 - .L_78)
.L_78:
        /*0004*/ 	.word	0x00000082


	//----- nvinfo : EIATTR_SPARSE_MMA_MASK
	.align		4
.L_79:
        /*0008*/ 	.byte	0x03, 0x50
        /*000a*/ 	.short	0x0000


	//----- nvinfo : EIATTR_MAXREG_COUNT
	.align		4
        /*000c*/ 	.byte	0x03, 0x1b
        /*000e*/ 	.short	0x00ff


	//----- nvinfo : EIATTR_MERCURY_ISA_VERSION
	.align		4
        /*0010*/ 	.byte	0x03, 0x5f
        /*0012*/ 	.short	0x0101


	//----- nvinfo : EIATTR_VRC_CTA_INIT_COUNT
	.align		4
        /*0014*/ 	.byte	0x02, 0x4a
	.zero		1
	.zero		1


	//----- nvinfo : EIATTR_EXIT_INSTR_OFFSETS
	.align		4
        /*0018*/ 	.byte	0x04, 0x1c
        /*001a*/ 	.short	(.L_81 - .L_80)


	//   ....[0]....
.L_80:
        /*001c*/ 	.word	0x00000010


	//----- nvinfo : EIATTR_SW_WAR
	.align		4
.L_81:
        /*0020*/ 	.byte	0x04, 0x36
        /*0022*/ 	.short	(.L_83 - .L_82)
.L_82:
        /*0024*/ 	.word	0x00000008
.L_83:


//--------------------- .nv.info._Z6kernelP5point --------------------------
	.section	.nv.info._Z6kernelP5point,"",@"SHT_CUDA_INFO"
	.sectionflags	@""
	.align	4


	//----- nvinfo : EIATTR_CUDA_API_VERSION
	.align		4
        /*0000*/ 	.byte	0x04, 0x37
        /*0002*/ 	.short	(.L_85 - .L_84)
.L_84:
        /*0004*/ 	.word	0x00000082


	//----- nvinfo : EIATTR_KPARAM_INFO
	.align		4
.L_85:
        /*0008*/ 	.byte	0x04, 0x17
        /*000a*/ 	.short	(.L_87 - .L_86)
.L_86:
        /*000c*/ 	.word	0x00000000
        /*0010*/ 	.short	0x0000
        /*0012*/ 	.short	0x0000
        /*0014*/ 	.byte	0x00, 0xf5, 0x21, 0x00


	//----- nvinfo : EIATTR_SPARSE_MMA_MASK
	.align		4
.L_87:
        /*0018*/ 	.byte	0x03, 0x50
        /*001a*/ 	.short	0x0000


	//----- nvinfo : EIATTR_MAXREG_COUNT
	.align		4
        /*001c*/ 	.byte	0x03, 0x1b
        /*001e*/ 	.short	0x00ff


	//----- nvinfo : EIATTR_NUM_BARRIERS
	.align		4
        /*0020*/ 	.byte	0x02, 0x4c
        /*0022*/ 	.byte	0x01
	.zero		1


	//----- nvinfo : EIATTR_MERCURY_ISA_VERSION
	.align		4
        /*0024*/ 	.byte	0x03, 0x5f
        /*0026*/ 	.short	0x0101


	//----- nvinfo : EIATTR_VRC_CTA_INIT_COUNT
	.align		4
        /*0028*/ 	.byte	0x02, 0x4a
	.zero		1
	.zero		1


	//----- nvinfo : EIATTR_EXIT_INSTR_OFFSETS
	.align		4
        /*002c*/ 	.byte	0x04, 0x1c
        /*002e*/ 	.short	(.L_89 - .L_88)


	//   ....[0]....
.L_88:
        /*0030*/ 	.word	0x000037e0


	//   ....[1]....
        /*0034*/ 	.word	0x00003970


	//   ....[2]....
        /*0038*/ 	.word	0x00003a00


	//----- nvinfo : EIATTR_CRS_STACK_SIZE
	.align		4
.L_89:
        /*003c*/ 	.byte	0x04, 0x1e
        /*003e*/ 	.short	(.L_91 - .L_90)
.L_90:
        /*0040*/ 	.word	0x00000000


	//----- nvinfo : EIATTR_CBANK_PARAM_SIZE
	.align		4
.L_91:
        /*0044*/ 	.byte	0x03, 0x19
        /*0046*/ 	.short	0x0008


	//----- nvinfo : EIATTR_PARAM_CBANK
	.align		4
        /*0048*/ 	.byte	0x04, 0x0a
        /*004a*/ 	.short	(.L_93 - .L_92)
	.align		4
.L_92:
        /*004c*/ 	.word	index@(.nv.constant0._Z6kernelP5point)
        /*0050*/ 	.short	0x0380
        /*0052*/ 	.short	0x0008


	//----- nvinfo : EIATTR_SW_WAR
	.align		4
.L_93:
        /*0054*/ 	.byte	0x04, 0x36
        /*0056*/ 	.short	(.L_95 - .L_94)
.L_94:
        /*0058*/ 	.word	0x00000008
.L_95:


//--------------------- .nv.callgraph             --------------------------
	.section	.nv.callgraph,"",@"SHT_CUDA_CALLGRAPH"
	.align	4
	.sectionentsize	8
	.align		4
        /*0000*/ 	.word	0x00000000
	.align		4
        /*0004*/ 	.word	0xffffffff
	.align		4
        /*0008*/ 	.word	0x00000000
	.align		4
        /*000c*/ 	.word	0xfffffffe
	.align		4
        /*0010*/ 	.word	0x00000000
	.align		4
        /*0014*/ 	.word	0xfffffffd
	.align		4
        /*0018*/ 	.word	0x00000000
	.align		4
        /*001c*/ 	.word	0xfffffffc


//--------------------- .nv.constant4             --------------------------
	.section	.nv.constant4,"a",@progbits
	.align	8
	.align		8
.nv.constant4:
        /*0000*/ 	.dword	_ZN34_INTERNAL_1479e3ea_4_k_cu__Z4funcf4cuda3std3__45__cpo5beginE
	.align		8
        /*0008*/ 	.dword	_ZN34_INTERNAL_1479e3ea_4_k_cu__Z4funcf4cuda3std3__45__cpo3endE
	.align		8
        /*0010*/ 	.dword	_ZN34_INTERNAL_1479e3ea_4_k_cu__Z4funcf4cuda3std3__45__cpo6cbeginE
	.align		8
        /*0018*/ 	.dword	_ZN34_INTERNAL_1479e3ea_4_k_cu__Z4funcf4cuda3std3__45__cpo4cendE
	.align		8
        /*0020*/ 	.dword	_ZN34_INTERNAL_1479e3ea_4_k_cu__Z4funcf4cuda3std3__45__cpo6rbeginE
	.align		8
        /*0028*/ 	.dword	_ZN34_INTERNAL_1479e3ea_4_k_cu__Z4funcf4cuda3std3__45__cpo4rendE
	.align		8
        /*0030*/ 	.dword	_ZN34_INTERNAL_1479e3ea_4_k_cu__Z4funcf4cuda3std3__45__cpo7crbeginE
	.align		8
        /*0038*/ 	.dword	_ZN34_INTERNAL_1479e3ea_4_k_cu__Z4funcf4cuda3std3__45__cpo5crendE
	.align		8
        /*0040*/ 	.dword	_ZN34_INTERNAL_1479e3ea_4_k_cu__Z4funcf4cuda3std3__436_GLOBAL__N__1479e3ea_4_k_cu__Z4funcf6ignoreE
	.align		8
        /*0048*/ 	.dword	_ZN34_INTERNAL_1479e3ea_4_k_cu__Z4funcf4cuda3std3__419piecewise_constructE
	.align		8
        /*0050*/ 	.dword	_ZN34_INTERNAL_1479e3ea_4_k_cu__Z4funcf4cuda3std3__48in_placeE
	.align		8
        /*0058*/ 	.dword	_ZN34_INTERNAL_1479e3ea_4_k_cu__Z4funcf4cuda3std3__420unreachable_sentinelE
	.align		8
        /*0060*/ 	.dword	_ZN34_INTERNAL_1479e3ea_4_k_cu__Z4funcf4cuda3std3__47nulloptE
	.align		8
        /*0068*/ 	.dword	_ZN34_INTERNAL_1479e3ea_4_k_cu__Z4funcf4cuda3std3__48unexpectE
	.align		8
        /*0070*/ 	.dword	_ZN34_INTERNAL_1479e3ea_4_k_cu__Z4funcf4cuda3std6ranges3__45__cpo4swapE
	.align		8
        /*0078*/ 	.dword	_ZN34_INTERNAL_1479e3ea_4_k_cu__Z4funcf4cuda3std6ranges3__45__cpo9iter_moveE
	.align		8
        /*0080*/ 	.dword	_ZN34_INTERNAL_1479e3ea_4_k_cu__Z4funcf4cuda3std6ranges3__45__cpo5beginE
	.align		8
        /*0088*/ 	.dword	_ZN34_INTERNAL_1479e3ea_4_k_cu__Z4funcf4cuda3std6ranges3__45__cpo3endE
	.align		8
        /*0090*/ 	.dword	_ZN34_INTERNAL_1479e3ea_4_k_cu__Z4funcf4cuda3std6ranges3__45__cpo6cbeginE
	.align		8
        /*0098*/ 	.dword	_ZN34_INTERNAL_1479e3ea_4_k_cu__Z4funcf4cuda3std6ranges3__45__cpo4cendE
	.align		8
        /*00a0*/ 	.dword	_ZN34_INTERNAL_1479e3ea_4_k_cu__Z4funcf4cuda3std6ranges3__45__cpo7advanceE
	.align		8
        /*00a8*/ 	.dword	_ZN34_INTERNAL_1479e3ea_4_k_cu__Z4funcf4cuda3std6ranges3__45__cpo9iter_swapE
	.align		8
        /*00b0*/ 	.dword	_ZN34_INTERNAL_1479e3ea_4_k_cu__Z4funcf4cuda3std6ranges3__45__cpo4nextE
	.align		8
        /*00b8*/ 	.dword	_ZN34_INTERNAL_1479e3ea_4_k_cu__Z4funcf4cuda3std6ranges3__45__cpo4prevE
	.align		8
        /*00c0*/ 	.dword	_ZN34_INTERNAL_1479e3ea_4_k_cu__Z4funcf4cuda3std6ranges3__45__cpo4dataE
	.align		8
        /*00c8*/ 	.dword	_ZN34_INTERNAL_1479e3ea_4_k_cu__Z4funcf4cuda3std6ranges3__45__cpo5cdataE
	.align		8
        /*00d0*/ 	.dword	_ZN34_INTERNAL_1479e3ea_4_k_cu__Z4funcf4cuda3std6ranges3__45__cpo4sizeE
	.align		8
        /*00d8*/ 	.dword	_ZN34_INTERNAL_1479e3ea_4_k_cu__Z4funcf4cuda3std6ranges3__45__cpo5ssizeE
	.align		8
        /*00e0*/ 	.dword	_ZN34_INTERNAL_1479e3ea_4_k_cu__Z4funcf4cuda3std6ranges3__45__cpo8distanceE
	.align		8
        /*00e8*/ 	.dword	_ZN34_INTERNAL_1479e3ea_4_k_cu__Z4funcf6thrust24THRUST_300001_SM_1000_NS8cuda_cub3parE
	.align		8
        /*00f0*/ 	.dword	_ZN34_INTERNAL_1479e3ea_4_k_cu__Z4funcf6thrust24THRUST_300001_SM_1000_NS8cuda_cub10par_nosyncE
	.align		8
        /*00f8*/ 	.dword	_ZN34_INTERNAL_1479e3ea_4_k_cu__Z4funcf6thrust24THRUST_300001_SM_1000_NS6system6detail10sequential3seqE
	.align		8
        /*0100*/ 	.dword	_ZN34_INTERNAL_1479e3ea_4_k_cu__Z4funcf6thrust24THRUST_300001_SM_1000_NS12placeholders2_1E
	.align		8
        /*0108*/ 	.dword	_ZN34_INTERNAL_1479e3ea_4_k_cu__Z4funcf6thrust24THRUST_300001_SM_1000_NS12placeholders2_2E
	.align		8
        /*0110*/ 	.dword	_ZN34_INTERNAL_1479e3ea_4_k_cu__Z4funcf6thrust24THRUST_300001_SM_1000_NS12placeholders2_3E
	.align		8
        /*0118*/ 	.dword	_ZN34_INTERNAL_1479e3ea_4_k_cu__Z4funcf6thrust24THRUST_300001_SM_1000_NS12placeholders2_4E
	.align		8
        /*0120*/ 	.dword	_ZN34_INTERNAL_1479e3ea_4_k_cu__Z4funcf6thrust24THRUST_300001_SM_1000_NS12placeholders2_5E
	.align		8
        /*0128*/ 	.dword	_ZN34_INTERNAL_1479e3ea_4_k_cu__Z4funcf6thrust24THRUST_300001_SM_1000_NS12placeholders2_6E
	.align		8
        /*0130*/ 	.dword	_ZN34_INTERNAL_1479e3ea_4_k_cu__Z4funcf6thrust24THRUST_300001_SM_1000_NS12placeholders2_7E
	.align		8
        /*0138*/ 	.dword	_ZN34_INTERNAL_1479e3ea_4_k_cu__Z4funcf6thrust24THRUST_300001_SM_1000_NS12placeholders2_8E
	.align		8
        /*0140*/ 	.dword	_ZN34_INTERNAL_1479e3ea_4_k_cu__Z4funcf6thrust24THRUST_300001_SM_1000_NS12placeholders2_9E
	.align		8
        /*0148*/ 	.dword	_ZN34_INTERNAL_1479e3ea_4_k_cu__Z4funcf6thrust24THRUST_300001_SM_1000_NS12placeholders3_10E
	.align		8
        /*0150*/ 	.dword	_ZN34_INTERNAL_1479e3ea_4_k_cu__Z4funcf6thrust24THRUST_300001_SM_1000_NS3seqE
	.align		8
        /*0158*/ 	.dword	__cudart_i2opi_f


//--------------------- .text._ZN3cub18CUB_300001_SM_10006detail8for_each13static_kernelINS2_12policy_hub_t12policy_500_tEmN6thrust24THRUST_300001_SM_1000_NS8cuda_cub20__uninitialized_fill7functorINS7_10device_ptrI5pointEESC_EEEEvT0_T1_ --------------------------
	.section	.text._ZN3cub18CUB_300001_SM_10006detail8for_each13static_kernelINS2_12policy_hub_t12policy_500_tEmN6thrust24THRUST_300001_SM_1000_NS8cuda_cub20__uninitialized_fill7functorINS7_10device_ptrI5pointEESC_EEEEvT0_T1_,"ax",@progbits
	.align	128
        .global         _ZN3cub18CUB_300001_SM_10006detail8for_each13static_kernelINS2_12policy_hub_t12policy_500_tEmN6thrust24THRUST_300001_SM_1000_NS8cuda_cub20__uninitialized_fill7functorINS7_10device_ptrI5pointEESC_EEEEvT0_T1_
        .type           _ZN3cub18CUB_300001_SM_10006detail8for_each13static_kernelINS2_12policy_hub_t12policy_500_tEmN6thrust24THRUST_300001_SM_1000_NS8cuda_cub20__uninitialized_fill7functorINS7_10device_ptrI5pointEESC_EEEEvT0_T1_,@function
        .size           _ZN3cub18CUB_300001_SM_10006detail8for_each13static_kernelINS2_12policy_hub_t12policy_500_tEmN6thrust24THRUST_300001_SM_1000_NS8cuda_cub20__uninitialized_fill7functorINS7_10device_ptrI5pointEESC_EEEEvT0_T1_,(.L_x_49 - _ZN3cub18CUB_300001_SM_10006detail8for_each13static_kernelINS2_12policy_hub_t12policy_500_tEmN6thrust24THRUST_300001_SM_1000_NS8cuda_cub20__uninitialized_fill7functorINS7_10device_ptrI5pointEESC_EEEEvT0_T1_)
        .other          _ZN3cub18CUB_300001_SM_10006detail8for_each13static_kernelINS2_12policy_hub_t12policy_500_tEmN6thrust24THRUST_300001_SM_1000_NS8cuda_cub20__uninitialized_fill7functorINS7_10device_ptrI5pointEESC_EEEEvT0_T1_,@"STO_CUDA_ENTRY STV_DEFAULT"
_ZN3cub18CUB_300001_SM_10006detail8for_each13static_kernelINS2_12policy_hub_t12policy_500_tEmN6thrust24THRUST_300001_SM_1000_NS8cuda_cub20__uninitialized_fill7functorINS7_10device_ptrI5pointEESC_EEEEvT0_T1_:
.text._ZN3cub18CUB_300001_SM_10006detail8for_each13static_kernelINS2_12policy_hub_t12policy_500_tEmN6thrust24THRUST_300001_SM_1000_NS8cuda_cub20__uninitialized_fill7functorINS7_10device_ptrI5pointEESC_EEEEvT0_T1_:
[----:B------:R-:W-:Y:S08]  /*0000*/  LDC R1, c[0x0][0x37c] ;  /* 0x0000df00ff017b82 */ /* 0x000ff00000000800 */
[----:B------:R-:W0:Y:S01]  /*0010*/  S2UR UR4, SR_CTAID.X ;  /* 0x00000000000479c3 */ /* 0x000e220000002500 */
[----:B------:R-:W1:Y:S01]  /*0020*/  LDCU.64 UR6, c[0x0][0x380] ;  /* 0x00007000ff0677ac */ /* 0x000e620008000a00 */
[----:B------:R-:W2:Y:S01]  /*0030*/  LDCU.64 UR8, c[0x0][0x358] ;  /* 0x00006b00ff0877ac */ /* 0x000ea20008000a00 */
[----:B0-----:R-:W-:-:S04]  /*0040*/  UIMAD.WIDE.U32 UR4, UR4, 0x200, URZ ;  /* 0x00000200040478a5 */ /* 0x001fc8000f8e00ff */
[----:B-1----:R-:W-:-:S04]  /*0050*/  UIADD3 UR6, UP0, UPT, -UR4, UR6, URZ ;  /* 0x0000000604067290 */ /* 0x002fc8000ff1e1ff */
[----:B------:R-:W-:Y:S02]  /*0060*/  UIADD3.X UR7, UPT, UPT, ~UR5, UR7, URZ, UP0, !UPT ;  /* 0x0000000705077290 */ /* 0x000fe400087fe5ff */
[----:B------:R-:W-:-:S04]  /*0070*/  UISETP.GE.U32.AND UP0, UPT, UR6, 0x200, UPT ;  /* 0x000002000600788c */ /* 0x000fc8000bf06070 */
[----:B------:R-:W-:-:S09]  /*0080*/  UISETP.GE.U32.AND.EX UP0, UPT, UR7, URZ, UPT, UP0 ;  /* 0x000000ff0700728c */ /* 0x000fd2000bf06100 */
[----:B--2---:R-:W-:Y:S05]  /*0090*/  BRA.U !UP0, `(.L_x_0) ;  /* 0x0000000108307547 */ /* 0x004fea000b800000 */
[----:B------:R-:W0:Y:S01]  /*00a0*/  S2R R0, SR_TID.X ;  /* 0x0000000000007919 */ /* 0x000e220000002100 */
[----:B------:R-:W1:Y:S01]  /*00b0*/  LDCU.64 UR6, c[0x0][0x388] ;  /* 0x00007100ff0677ac */ /* 0x000e620008000a00 */
[----:B------:R-:W2:Y:S01]  /*00c0*/  LDC.64 R4, c[0x0][0x390] ;  /* 0x0000e400ff047b82 */ /* 0x000ea20000000a00 */
[----:B0-----:R-:W-:-:S05]  /*00d0*/  IADD3 R0, P0, PT, R0, UR4, RZ ;  /* 0x0000000400007c10 */ /* 0x001fca000ff1e0ff */
[----:B------:R-:W-:Y:S01]  /*00e0*/  IMAD.X R3, RZ, RZ, UR5, P0 ;  /* 0x00000005ff037e24 */ /* 0x000fe200080e06ff */
[----:B-1----:R-:W-:-:S04]  /*00f0*/  LEA R2, P0, R0, UR6, 0x3 ;  /* 0x0000000600027c11 */ /* 0x002fc8000f8018ff */
[----:B------:R-:W-:-:S05]  /*0100*/  LEA.HI.X R3, R0, UR7, R3, 0x3, P0 ;  /* 0x0000000700037c11 */ /* 0x000fca00080f1c03 */
[----:B--2---:R-:W-:Y:S04]  /*0110*/  STG.E desc[UR8][R2.64], R4 ;  /* 0x0000000402007986 */ /* 0x004fe8000c101908 */
[----:B------:R-:W-:Y:S04]  /*0120*/  STG.E desc[UR8][R2.64+0x800], R4 ;  /* 0x0008000402007986 */ /* 0x000fe8000c101908 */
[----:B------:R-:W-:Y:S04]  /*0130*/  STG.E desc[UR8][R2.64+0x4], R5 ;  /* 0x0000040502007986 */ /* 0x000fe8000c101908 */
[----:B------:R-:W-:Y:S01]  /*0140*/  STG.E desc[UR8][R2.64+0x804], R5 ;  /* 0x0008040502007986 */ /* 0x000fe2000c101908 */
[----:B------:R-:W-:Y:S05]  /*0150*/  EXIT ;  /* 0x000000000000794d */ /* 0x000fea0003800000 */
.L_x_0:
[----:B------:R-:W0:Y:S01]  /*0160*/  S2R R0, SR_TID.X ;  /* 0x0000000000007919 */ /* 0x000e220000002100 */
[----:B------:R-:W-:Y:S01]  /*0170*/  IMAD.U32 R2, RZ, RZ, UR7 ;  /* 0x00000007ff027e24 */ /* 0x000fe2000f8e00ff */
[----:B------:R-:W1:Y:S01]  /*0180*/  LDCU.64 UR10, c[0x0][0x388] ;  /* 0x00007100ff0a77ac */ /* 0x000e620008000a00 */
[----:B------:R-:W-:Y:S01]  /*0190*/  IMAD.U32 R6, RZ, RZ, UR7 ;  /* 0x00000007ff067e24 */ /* 0x000fe2000f8e00ff */
[----:B0-----:R-:W-:-:S04]  /*01a0*/  ISETP.LT.U32.AND P0, PT, R0, UR6, PT ;  /* 0x0000000600007c0c */ /* 0x001fc8000bf01070 */
[----:B------:R-:W-:Y:S01]  /*01b0*/  ISETP.GT.U32.AND.EX P0, PT, R2, RZ, PT, P0 ;  /* 0x000000ff0200720c */ /* 0x000fe20003f04100 */
[C---:B------:R-:W-:Y:S01]  /*01c0*/  VIADD R2, R0.reuse, 0x100 ;  /* 0x0000010000027836 */ /* 0x040fe20000000000 */
[----:B------:R-:W-:-:S04]  /*01d0*/  IADD3 R0, P2, PT, R0, UR4, RZ ;  /* 0x0000000400007c10 */ /* 0x000fc8000ff5e0ff */
[----:B------:R-:W-:Y:S01]  /*01e0*/  ISETP.LT.U32.AND P1, PT, R2, UR6, PT ;  /* 0x0000000602007c0c */ /* 0x000fe2000bf21070 */
[----:B------:R-:W-:Y:S01]  /*01f0*/  IMAD.X R3, RZ, RZ, UR5, P2 ;  /* 0x00000005ff037e24 */ /* 0x000fe200090e06ff */
[----:B-1----:R-:W-:Y:S02]  /*0200*/  LEA R2, P2, R0, UR10, 0x3 ;  /* 0x0000000a00027c11 */ /* 0x002fe4000f8418ff */
[----:B------:R-:W-:Y:S02]  /*0210*/  ISETP.GT.U32.AND.EX P1, PT, R6, RZ, PT, P1 ;  /* 0x000000ff0600720c */ /* 0x000fe40003f24110 */
[----:B------:R-:W-:Y:S01]  /*0220*/  LEA.HI.X R3, R0, UR11, R3, 0x3, P2 ;  /* 0x0000000b00037c11 */ /* 0x000fe200090f1c03 */
[----:B------:R-:W0:Y:S04]  /*0230*/  @P0 LDC.64 R4, c[0x0][0x390] ;  /* 0x0000e400ff040b82 */ /* 0x000e280000000a00 */
[----:B0-----:R0:W-:Y:S04]  /*0240*/  @P0 STG.E desc[UR8][R2.64], R4 ;  /* 0x0000000402000986 */ /* 0x0011e8000c101908 */
[----:B------:R0:W-:Y:S02]  /*0250*/  @P0 STG.E desc[UR8][R2.64+0x4], R5 ;  /* 0x0000040502000986 */ /* 0x0001e4000c101908 */
[----:B------:R-:W-:Y:S05]  /*0260*/  @!P1 EXIT ;  /* 0x000000000000994d */ /* 0x000fea0003800000 */
[----:B0-----:R-:W0:Y:S02]  /*0270*/  LDC.64 R4, c[0x0][0x390] ;  /* 0x0000e400ff047b82 */ /* 0x001e240000000a00 */
[----:B0-----:R-:W-:Y:S04]  /*0280*/  STG.E desc[UR8][R2.64+0x800], R4 ;  /* 0x0008000402007986 */ /* 0x001fe8000c101908 */
[----:B------:R-:W-:Y:S01]  /*0290*/  STG.E desc[UR8][R2.64+0x804], R5 ;  /* 0x0008040502007986 */ /* 0x000fe2000c101908 */
[----:B------:R-:W-:Y:S05]  /*02a0*/  EXIT ;  /* 0x000000000000794d */ /* 0x000fea0003800000 */
.L_x_1:
[----:B------:R-:W-:-:S00]  /*02b0*/  BRA `(.L_x_1) ;  /* 0xfffffffc00fc7947 */ /* 0x000fc0000383ffff */
[----:B------:R-:W-:-:S00]  /*02c0*/  NOP ;  /* 0x0000000000007918 */ /* 0x000fc00000000000 */
        /* <DEDUP_REMOVED lines=11> */
.L_x_49:


//--------------------- .text._ZN3cub18CUB_300001_SM_10006detail11EmptyKernelIvEEvv --------------------------
	.section	.text._ZN3cub18CUB_300001_SM_10006detail11EmptyKernelIvEEvv,"ax",@progbits
	.align	128
        .global         _ZN3cub18CUB_300001_SM_10006detail11EmptyKernelIvEEvv
        .type           _ZN3cub18CUB_300001_SM_10006detail11EmptyKernelIvEEvv,@function
        .size           _ZN3cub18CUB_300001_SM_10006detail11EmptyKernelIvEEvv,(.L_x_50 - _ZN3cub18CUB_300001_SM_10006detail11EmptyKernelIvEEvv)
        .other          _ZN3cub18CUB_300001_SM_10006detail11EmptyKernelIvEEvv,@"STO_CUDA_ENTRY STV_DEFAULT"
_ZN3cub18CUB_300001_SM_10006detail11EmptyKernelIvEEvv:
.text._ZN3cub18CUB_300001_SM_10006detail11EmptyKernelIvEEvv:
[----:B------:R-:W-:Y:S01]  /*0000*/  LDC R1, c[0x0][0x37c] ;  /* 0x0000df00ff017b82 */ /* 0x000fe20000000800 */
[----:B------:R-:W-:Y:S05]  /*0010*/  EXIT ;  /* 0x000000000000794d */ /* 0x000fea0003800000 */
.L_x_2:
        /* <DEDUP_REMOVED lines=14> */
.L_x_50:


//--------------------- .text._Z6kernelP5point    --------------------------
	.section	.text._Z6kernelP5point,"ax",@progbits
	.align	128
        .global         _Z6kernelP5point
        .type           _Z6kernelP5point,@function
        .size           _Z6kernelP5point,(.L_x_48 - _Z6kernelP5point)
        .other          _Z6kernelP5point,@"STO_CUDA_ENTRY STV_DEFAULT"
_Z6kernelP5point:
.text._Z6kernelP5point:
[----:B------:R-:W0:Y:S01]  /*0000*/  LDC R1, c[0x0][0x37c] ;  /* 0x0000df00ff017b82 */ /* 0x000e220000000800 */
[----:B------:R-:W1:Y:S01]  /*0010*/  LDCU UR5, c[0x0][0x360] ;  /* 0x00006c00ff0577ac */ /* 0x000e620008000800 */
[----:B------:R-:W2:Y:S01]  /*0020*/  S2R R8, SR_TID.X ;  /* 0x0000000000087919 */ /* 0x000ea20000002100 */
[----:B0-----:R-:W-:Y:S01]  /*0030*/  VIADD R1, R1, 0xffffffe0 ;  /* 0xffffffe001017836 */ /* 0x001fe20000000000 */
[----:B------:R-:W0:Y:S01]  /*0040*/  LDCU UR4, c[0x0][0x370] ;  /* 0x00006e00ff0477ac */ /* 0x000e220008000800 */
[----:B------:R-:W2:Y:S01]  /*0050*/  S2R R5, SR_CTAID.X ;  /* 0x0000000000057919 */ /* 0x000ea20000002500 */
[----:B-1----:R-:W-:Y:S01]  /*0060*/  MOV R9, UR5 ;  /* 0x0000000500097c02 */ /* 0x002fe20008000f00 */
[----:B0-----:R-:W-:-:S06]  /*0070*/  UIMAD UR4, UR5, UR4, URZ ;  /* 0x00000004050472a4 */ /* 0x001fcc000f8e02ff */
[----:B------:R-:W-:Y:S01]  /*0080*/  I2FP.F32.U32 R3, UR4 ;  /* 0x0000000400037c45 */ /* 0x000fe20008201000 */
[----:B------:R-:W-:Y:S02]  /*0090*/  UMOV UR4, 0x447a0000 ;  /* 0x447a000000047882 */ /* 0x000fe40000000000 */
[----:B------:R-:W-:Y:S01]  /*00a0*/  IMAD.U32 R6, RZ, RZ, UR4 ;  /* 0x00000004ff067e24 */ /* 0x000fe2000f8e00ff */
[----:B------:R-:W0:Y:S01]  /*00b0*/  MUFU.RCP R0, R3 ;  /* 0x0000000300007308 */ /* 0x000e220000001000 */
[----:B--2---:R-:W-:-:S07]  /*00c0*/  IMAD R2, R5, UR5, R8 ;  /* 0x0000000505027c24 */ /* 0x004fce000f8e0208 */
[----:B------:R-:W1:Y:S01]  /*00d0*/  FCHK P0, R6, R3 ;  /* 0x0000000306007302 */ /* 0x000e620000000000 */
[----:B0-----:R-:W-:-:S04]  /*00e0*/  FFMA R7, -R3, R0, 1 ;  /* 0x3f80000003077423 */ /* 0x001fc80000000100 */
[----:B------:R-:W-:-:S04]  /*00f0*/  FFMA R0, R0, R7, R0 ;  /* 0x0000000700007223 */ /* 0x000fc80000000000 */
[----:B------:R-:W-:-:S04]  /*0100*/  FFMA R7, R0, 1000, RZ ;  /* 0x447a000000077823 */ /* 0x000fc800000000ff */
[----:B------:R-:W-:-:S04]  /*0110*/  FFMA R4, -R3, R7, 1000 ;  /* 0x447a000003047423 */ /* 0x000fc80000000107 */
[----:B------:R-:W-:Y:S01]  /*0120*/  FFMA R0, R0, R4, R7 ;  /* 0x0000000400007223 */ /* 0x000fe20000000007 */
[----:B-1----:R-:W-:Y:S06]  /*0130*/  @!P0 BRA `(.L_x_3) ;  /* 0x00000000000c8947 */ /* 0x002fec0003800000 */
[----:B------:R-:W-:-:S07]  /*0140*/  MOV R4, 0x160 ;  /* 0x0000016000047802 */ /* 0x000fce0000000f00 */
[----:B------:R-:W-:Y:S05]  /*0150*/  CALL.REL.NOINC `($__internal_0_$__cuda_sm3x_div_rn_noftz_f32_slowpath) ;  /* 0x00000038002c7944 */ /* 0x000fea0003c00000 */
[----:B------:R-:W-:-:S07]  /*0160*/  IMAD.MOV.U32 R0, RZ, RZ, R3 ;  /* 0x000000ffff007224 */ /* 0x000fce00078e0003 */
.L_x_3:
[----:B------:R-:W-:Y:S01]  /*0170*/  I2FP.F32.S32 R3, R2 ;  /* 0x0000000200037245 */ /* 0x000fe20000201400 */
[----:B------:R-:W-:Y:S01]  /*0180*/  IMAD.MOV.U32 R7, RZ, RZ, 0x3a2c32e4 ;  /* 0x3a2c32e4ff077424 */ /* 0x000fe200078e00ff */
[----:B------:R-:W-:Y:S01]  /*0190*/  BSSY.RECONVERGENT B0, `(.L_x_4) ;  /* 0x0000045000007945 */ /* 0x000fe20003800200 */
[----:B------:R-:W-:Y:S02]  /*01a0*/  IMAD.MOV.U32 R17, RZ, RZ, 0x3f800000 ;  /* 0x3f800000ff117424 */ /* 0x000fe400078e00ff */
[----:B------:R-:W-:-:S04]  /*01b0*/  FMUL R6, R3, R0 ;  /* 0x0000000003067220 */ /* 0x000fc80000400000 */
[C---:B------:R-:W-:Y:S01]  /*01c0*/  FMUL R3, |R6|.reuse, 16777216 ;  /* 0x4b80000006037820 */ /* 0x040fe20000400200 */
[----:B------:R-:W-:-:S04]  /*01d0*/  FSETP.GEU.AND P0, PT, |R6|, 1.175494350822287508e-38, PT ;  /* 0x008000000600780b */ /* 0x000fc80003f0e200 */
[----:B------:R-:W-:-:S05]  /*01e0*/  FSEL R3, R3, |R6|, !P0 ;  /* 0x4000000603037208 */ /* 0x000fca0004000000 */
[----:B------:R-:W-:-:S05]  /*01f0*/  VIADD R4, R3, 0xc0cafb0d ;  /* 0xc0cafb0d03047836 */ /* 0x000fca0000000000 */
[----:B------:R-:W-:-:S04]  /*0200*/  LOP3.LUT R4, R4, 0xff800000, RZ, 0xc0, !PT ;  /* 0xff80000004047812 */ /* 0x000fc800078ec0ff */
[-C--:B------:R-:W-:Y:S02]  /*0210*/  IADD3 R3, PT, PT, R3, -R4.reuse, RZ ;  /* 0x8000000403037210 */ /* 0x080fe40007ffe0ff */
[----:B------:R-:W-:-:S03]  /*0220*/  I2FP.F32.S32 R4, R4 ;  /* 0x0000000400047245 */ /* 0x000fc60000201400 */
[C---:B------:R-:W-:Y:S01]  /*0230*/  FADD R11, R3.reuse, 1 ;  /* 0x3f800000030b7421 */ /* 0x040fe20000000000 */
[----:B------:R-:W-:Y:S01]  /*0240*/  FADD R10, R3, -1 ;  /* 0xbf800000030a7421 */ /* 0x000fe20000000000 */
[----:B------:R-:W-:Y:S02]  /*0250*/  FSEL R3, RZ, -24, P0 ;  /* 0xc1c00000ff037808 */ /* 0x000fe40000000000 */
[----:B------:R-:W-:Y:S01]  /*0260*/  FSETP.NEU.AND P0, PT, R6, 1, PT ;  /* 0x3f8000000600780b */ /* 0x000fe20003f0d000 */
[----:B------:R-:W-:Y:S01]  /*0270*/  FADD R12, R10, R10 ;  /* 0x0000000a0a0c7221 */ /* 0x000fe20000000000 */
[----:B------:R-:W0:Y:S01]  /*0280*/  MUFU.RCP R11, R11 ;  /* 0x0000000b000b7308 */ /* 0x000e220000001000 */
[----:B------:R-:W-:Y:S02]  /*0290*/  FFMA R3, R4, 1.1920928955078125e-07, R3 ;  /* 0x3400000004037823 */ /* 0x000fe40000000003 */
[----:B0-----:R-:W-:-:S04]  /*02a0*/  FMUL R12, R11, R12 ;  /* 0x0000000c0b0c7220 */ /* 0x001fc80000400000 */
[----:B------:R-:W-:Y:S01]  /*02b0*/  FADD R13, R10, -R12 ;  /* 0x8000000c0a0d7221 */ /* 0x000fe20000000000 */
[CC--:B------:R-:W-:Y:S01]  /*02c0*/  FMUL R4, R12.reuse, R12.reuse ;  /* 0x0000000c0c047220 */ /* 0x0c0fe20000400000 */
[----:B------:R-:W-:Y:S02]  /*02d0*/  FFMA R16, R12, 1.4426950216293334961, R3 ;  /* 0x3fb8aa3b0c107823 */ /* 0x000fe40000000003 */
[----:B------:R-:W-:Y:S01]  /*02e0*/  FADD R13, R13, R13 ;  /* 0x0000000d0d0d7221 */ /* 0x000fe20000000000 */
[----:B------:R-:W-:Y:S01]  /*02f0*/  FFMA R15, R4, R7, 0.0032181653659790754318 ;  /* 0x3b52e7db040f7423 */ /* 0x000fe20000000007 */
[----:B------:R-:W-:Y:S02]  /*0300*/  FADD R3, R3, -R16 ;  /* 0x8000001003037221 */ /* 0x000fe40000000000 */
[----:B------:R-:W-:Y:S01]  /*0310*/  FFMA R10, R10, -R12, R13 ;  /* 0x8000000c0a0a7223 */ /* 0x000fe2000000000d */
[----:B------:R-:W-:Y:S01]  /*0320*/  FFMA R15, R4, R15, 0.018033718690276145935 ;  /* 0x3c93bb73040f7423 */ /* 0x000fe2000000000f */
[----:B------:R-:W-:-:S02]  /*0330*/  FFMA R3, R12, 1.4426950216293334961, R3 ;  /* 0x3fb8aa3b0c037823 */ /* 0x000fc40000000003 */
[----:B------:R-:W-:Y:S01]  /*0340*/  FMUL R10, R11, R10 ;  /* 0x0000000a0b0a7220 */ /* 0x000fe20000400000 */
[----:B------:R-:W-:-:S03]  /*0350*/  FFMA R15, R4, R15, 0.12022458761930465698 ;  /* 0x3df6384f040f7423 */ /* 0x000fc6000000000f */
[----:B------:R-:W-:Y:S01]  /*0360*/  FFMA R3, R10, 1.4426950216293334961, R3 ;  /* 0x3fb8aa3b0a037823 */ /* 0x000fe20000000003 */
[----:B------:R-:W-:-:S03]  /*0370*/  FMUL R15, R4, R15 ;  /* 0x0000000f040f7220 */ /* 0x000fc60000400000 */
[----:B------:R-:W-:Y:S01]  /*0380*/  FFMA R3, R12, 1.9251366722983220825e-08, R3 ;  /* 0x32a55e340c037823 */ /* 0x000fe20000000003 */
[----:B------:R-:W-:-:S04]  /*0390*/  FMUL R4, R15, 3 ;  /* 0x404000000f047820 */ /* 0x000fc80000400000 */
[----:B------:R-:W-:-:S04]  /*03a0*/  FFMA R4, R10, R4, R3 ;  /* 0x000000040a047223 */ /* 0x000fc80000000003 */
[----:B------:R-:W-:-:S04]  /*03b0*/  FFMA R15, R12, R15, R4 ;  /* 0x0000000f0c0f7223 */ /* 0x000fc80000000004 */
[----:B------:R-:W-:-:S04]  /*03c0*/  FADD R14, R16, R15 ;  /* 0x0000000f100e7221 */ /* 0x000fc80000000000 */
[----:B------:R-:W-:-:S04]  /*03d0*/  FADD R16, -R16, R14 ;  /* 0x0000000e10107221 */ /* 0x000fc80000000100 */
[----:B------:R-:W-:Y:S01]  /*03e0*/  FADD R15, R15, -R16 ;  /* 0x800000100f0f7221 */ /* 0x000fe20000000000 */
[----:B------:R-:W-:Y:S06]  /*03f0*/  @!P0 BRA `(.L_x_5) ;  /* 0x0000000000788947 */ /* 0x000fec0003800000 */
[----:B------:R-:W-:-:S13]  /*0400*/  FSETP.NAN.AND P0, PT, |R6|, |R6|, PT ;  /* 0x400000060600720b */ /* 0x000fda0003f08200 */
[----:B------:R-:W-:Y:S01]  /*0410*/  @P0 FADD R17, R6, 4 ;  /* 0x4080000006110421 */ /* 0x000fe20000000000 */
[----:B------:R-:W-:Y:S06]  /*0420*/  @P0 BRA `(.L_x_5) ;  /* 0x00000000006c0947 */ /* 0x000fec0003800000 */
[----:B------:R-:W-:Y:S01]  /*0430*/  FMUL R3, R14, 4 ;  /* 0x408000000e037820 */ /* 0x000fe20000400000 */
[----:B------:R-:W-:Y:S01]  /*0440*/  HFMA2 R13, -RZ, RZ, 0.64013671875, -15.109375 ;  /* 0x391fcb8eff0d7431 */ /* 0x000fe200000001ff */
[----:B------:R-:W-:Y:S02]  /*0450*/  FSETP.NEU.AND P0, PT, |R6|, +INF , PT ;  /* 0x7f8000000600780b */ /* 0x000fe40003f0d200 */
[----:B------:R-:W0:Y:S01]  /*0460*/  FRND R4, R3 ;  /* 0x0000000300047307 */ /* 0x000e220000201000 */
[----:B------:R-:W-:Y:S01]  /*0470*/  FFMA R10, R14, 4, -R3 ;  /* 0x408000000e0a7823 */ /* 0x000fe20000000803 */
[----:B------:R-:W-:Y:S02]  /*0480*/  FSETP.NEU.AND P0, PT, R6, RZ, P0 ;  /* 0x000000ff0600720b */ /* 0x000fe4000070d000 */
[----:B------:R-:W-:Y:S01]  /*0490*/  FSETP.GT.AND P2, PT, |R3|, 152, PT ;  /* 0x431800000300780b */ /* 0x000fe20003f44200 */
[----:B------:R-:W-:Y:S01]  /*04a0*/  FFMA R11, R15, 4, R10 ;  /* 0x408000000f0b7823 */ /* 0x000fe2000000000a */
[----:B0-----:R-:W-:Y:S01]  /*04b0*/  FADD R10, R3, -R4 ;  /* 0x80000004030a7221 */ /* 0x001fe20000000000 */
[----:B------:R-:W-:-:S03]  /*04c0*/  FSETP.GT.AND P1, PT, R4, RZ, PT ;  /* 0x000000ff0400720b */ /* 0x000fc60003f24000 */
[----:B------:R-:W-:Y:S01]  /*04d0*/  FADD R10, R10, R11 ;  /* 0x0000000b0a0a7221 */ /* 0x000fe20000000000 */
[----:B------:R-:W-:Y:S02]  /*04e0*/  SEL R4, RZ, 0x83000000, P1 ;  /* 0x83000000ff047807 */ /* 0x000fe40000800000 */
[----:B------:R-:W-:Y:S01]  /*04f0*/  FSETP.GEU.AND P1, PT, R3, RZ, PT ;  /* 0x000000ff0300720b */ /* 0x000fe20003f2e000 */
[----:B------:R-:W-:Y:S02]  /*0500*/  FFMA R11, R10, R13, 0.0013391353422775864601 ;  /* 0x3aaf85ed0a0b7423 */ /* 0x000fe4000000000d */
[----:B------:R-:W-:Y:S01]  /*0510*/  VIADD R12, R4, 0x7f000000 ;  /* 0x7f000000040c7836 */ /* 0x000fe20000000000 */
[----:B------:R-:W-:Y:S01]  /*0520*/  FSEL R17, RZ, +INF , !P1 ;  /* 0x7f800000ff117808 */ /* 0x000fe20004800000 */
[C---:B------:R-:W-:Y:S02]  /*0530*/  FFMA R13, R10.reuse, R11, 0.0096188392490148544312 ;  /* 0x3c1d98560a0d7423 */ /* 0x040fe4000000000b */
[----:B------:R0:W1:Y:S02]  /*0540*/  F2I.NTZ R11, R3 ;  /* 0x00000003000b7305 */ /* 0x0000640000203100 */
[----:B------:R-:W-:-:S04]  /*0550*/  FFMA R13, R10, R13, 0.055503588169813156128 ;  /* 0x3d6357bb0a0d7423 */ /* 0x000fc8000000000d */
[----:B------:R-:W-:Y:S01]  /*0560*/  FFMA R13, R10, R13, 0.24022644758224487305 ;  /* 0x3e75fdec0a0d7423 */ /* 0x000fe2000000000d */
[----:B0-----:R-:W-:-:S03]  /*0570*/  @!P0 FADD R3, R6, R6 ;  /* 0x0000000606038221 */ /* 0x001fc60000000000 */
[----:B------:R-:W-:-:S04]  /*0580*/  FFMA R13, R10, R13, 0.69314718246459960938 ;  /* 0x3f3172180a0d7423 */ /* 0x000fc8000000000d */
[----:B------:R-:W-:Y:S01]  /*0590*/  FFMA R13, R10, R13, 1 ;  /* 0x3f8000000a0d7423 */ /* 0x000fe2000000000d */
[----:B-1----:R-:W-:-:S03]  /*05a0*/  IMAD R11, R11, 0x800000, -R4 ;  /* 0x008000000b0b7824 */ /* 0x002fc600078e0a04 */
[----:B------:R-:W-:-:S04]  /*05b0*/  FMUL R12, R12, R13 ;  /* 0x0000000d0c0c7220 */ /* 0x000fc80000400000 */
[----:B------:R-:W-:Y:S01]  /*05c0*/  @!P2 FMUL R17, R11, R12 ;  /* 0x0000000c0b11a220 */ /* 0x000fe20000400000 */
[----:B------:R-:W-:-:S07]  /*05d0*/  @!P0 LOP3.LUT R17, R3, 0x7fffffff, RZ, 0xc0, !PT ;  /* 0x7fffffff03118812 */ /* 0x000fce00078ec0ff */
.L_x_5:
[----:B------:R-:W-:Y:S05]  /*05e0*/  BSYNC.RECONVERGENT B0 ;  /* 0x0000000000007941 */ /* 0x000fea0003800200 */
.L_x_4:
[----:B------:R-:W-:Y:S01]  /*05f0*/  FMUL R17, R17, 3 ;  /* 0x4040000011117820 */ /* 0x000fe20000400000 */
[----:B------:R-:W-:Y:S01]  /*0600*/  IADD3 R2, PT, PT, R2, 0x1, RZ ;  /* 0x0000000102027810 */ /* 0x000fe20007ffe0ff */
[----:B------:R-:W0:Y:S01]  /*0610*/  LDCU.64 UR6, c[0x0][0x358] ;  /* 0x00006b00ff0677ac */ /* 0x000e220008000a00 */
[----:B------:R-:W-:Y:S01]  /*0620*/  BSSY.RECONVERGENT B0, `(.L_x_6) ;  /* 0x0000042000007945 */ /* 0x000fe20003800200 */
[C---:B------:R-:W-:Y:S01]  /*0630*/  FMUL R3, R17.reuse, 0.63661974668502807617 ;  /* 0x3f22f98311037820 */ /* 0x040fe20000400000 */
[----:B------:R-:W-:Y:S02]  /*0640*/  FSETP.GE.AND P0, PT, |R17|, 105615, PT ;  /* 0x47ce47801100780b */ /* 0x000fe40003f06200 */
[----:B------:R-:W-:-:S03]  /*0650*/  I2FP.F32.S32 R11, R2 ;  /* 0x00000002000b7245 */ /* 0x000fc60000201400 */
[----:B------:R-:W1:Y:S02]  /*0660*/  F2I.NTZ R3, R3 ;  /* 0x0000000300037305 */ /* 0x000e640000203100 */
[----:B------:R-:W-:Y:S01]  /*0670*/  FMUL R11, R11, R0 ;  /* 0x000000000b0b7220 */ /* 0x000fe20000400000 */
[----:B-1----:R-:W-:-:S05]  /*0680*/  I2FP.F32.S32 R4, R3 ;  /* 0x0000000300047245 */ /* 0x002fca0000201400 */
[----:B------:R-:W-:-:S04]  /*0690*/  FFMA R13, R4, -1.5707962512969970703, R17 ;  /* 0xbfc90fda040d7823 */ /* 0x000fc80000000011 */
[----:B------:R-:W-:-:S04]  /*06a0*/  FFMA R13, R4, -7.5497894158615963534e-08, R13 ;  /* 0xb3a22168040d7823 */ /* 0x000fc8000000000d */
[----:B------:R-:W-:Y:S01]  /*06b0*/  FFMA R0, R4, -5.3903029534742383927e-15, R13 ;  /* 0xa7c234c504007823 */ /* 0x000fe2000000000d */
[----:B0-----:R-:W-:Y:S06]  /*06c0*/  @!P0 BRA `(.L_x_7) ;  /* 0x0000000000dc8947 */ /* 0x001fec0003800000 */
[----:B------:R-:W-:-:S13]  /*06d0*/  FSETP.NEU.AND P0, PT, |R17|, +INF , PT ;  /* 0x7f8000001100780b */ /* 0x000fda0003f0d200 */
[----:B------:R-:W-:Y:S01]  /*06e0*/  @!P0 FMUL R0, RZ, R17 ;  /* 0x00000011ff008220 */ /* 0x000fe20000400000 */
[----:B------:R-:W-:Y:S01]  /*06f0*/  @!P0 IMAD.MOV.U32 R3, RZ, RZ, RZ ;  /* 0x000000ffff038224 */ /* 0x000fe200078e00ff */
[----:B------:R-:W-:Y:S06]  /*0700*/  @!P0 BRA `(.L_x_7) ;  /* 0x0000000000cc8947 */ /* 0x000fec0003800000 */
[----:B------:R-:W-:Y:S01]  /*0710*/  IMAD.SHL.U32 R2, R17, 0x100, RZ ;  /* 0x0000010011027824 */ /* 0x000fe200078e00ff */
[----:B------:R-:W-:Y:S01]  /*0720*/  MOV R10, RZ ;  /* 0x000000ff000a7202 */ /* 0x000fe20000000f00 */
[----:B------:R-:W-:Y:S01]  /*0730*/  IMAD.MOV.U32 R0, RZ, RZ, R1 ;  /* 0x000000ffff007224 */ /* 0x000fe200078e0001 */
[----:B------:R-:W0:Y:S02]  /*0740*/  LDCU.64 UR8, c[0x4][0x158] ;  /* 0x01002b00ff0877ac */ /* 0x000e240008000a00 */
[----:B------:R-:W-:Y:S01]  /*0750*/  LOP3.LUT R21, R2, 0x80000000, RZ, 0xfc, !PT ;  /* 0x8000000002157812 */ /* 0x000fe200078efcff */
[----:B------:R-:W-:Y:S01]  /*0760*/  UMOV UR5, URZ ;  /* 0x000000ff00057c82 */ /* 0x000fe20008000000 */
[----:B------:R-:W-:-:S05]  /*0770*/  UMOV UR4, URZ ;  /* 0x000000ff00047c82 */ /* 0x000fca0008000000 */
.L_x_8:
[----:B0-----:R-:W-:Y:S01]  /*0780*/  IMAD.U32 R12, RZ, RZ, UR8 ;  /* 0x00000008ff0c7e24 */ /* 0x001fe2000f8e00ff */
[----:B------:R-:W-:-:S05]  /*0790*/  MOV R13, UR9 ;  /* 0x00000009000d7c02 */ /* 0x000fca0008000f00 */
[----:B------:R-:W2:Y:S01]  /*07a0*/  LDG.E.CONSTANT R2, desc[UR6][R12.64] ;  /* 0x000000060c027981 */ /* 0x000ea2000c1e9900 */
[----:B------:R-:W-:Y:S02]  /*07b0*/  UIADD3 UR8, UP0, UPT, UR8, 0x4, URZ ;  /* 0x0000000408087890 */ /* 0x000fe4000ff1e0ff */
[----:B------:R-:W-:Y:S02]  /*07c0*/  UIADD3 UR4, UPT, UPT, UR4, 0x1, URZ ;  /* 0x0000000104047890 */ /* 0x000fe4000fffe0ff */
[----:B------:R-:W-:Y:S02]  /*07d0*/  UIADD3.X UR9, UPT, UPT, URZ, UR9, URZ, UP0, !UPT ;  /* 0x00000009ff097290 */ /* 0x000fe400087fe4ff */
[----:B------:R-:W-:Y:S01]  /*07e0*/  UISETP.NE.AND UP0, UPT, UR4, 0x6, UPT ;  /* 0x000000060400788c */ /* 0x000fe2000bf05270 */
[----:B--2---:R-:W-:-:S03]  /*07f0*/  IMAD.WIDE.U32 R2, R2, R21, RZ ;  /* 0x0000001502027225 */ /* 0x004fc600078e00ff */
[----:B------:R-:W-:-:S04]  /*0800*/  IADD3 R19, P0, PT, R2, R10, RZ ;  /* 0x0000000a02137210 */ /* 0x000fc80007f1e0ff */
[----:B------:R-:W-:Y:S01]  /*0810*/  IADD3.X R10, PT, PT, R3, UR5, RZ, P0, !PT ;  /* 0x00000005030a7c10 */ /* 0x000fe200087fe4ff */
[----:B------:R0:W-:Y:S02]  /*0820*/  STL [R0], R19 ;  /* 0x0000001300007387 */ /* 0x0001e40000100800 */
[----:B0-----:R-:W-:Y:S01]  /*0830*/  VIADD R0, R0, 0x4 ;  /* 0x0000000400007836 */ /* 0x001fe20000000000 */
[----:B------:R-:W-:Y:S06]  /*0840*/  BRA.U UP0, `(.L_x_8) ;  /* 0xfffffffd00cc7547 */ /* 0x000fec000b83ffff */
[----:B------:R-:W-:Y:S01]  /*0850*/  SHF.R.U32.HI R4, RZ, 0x17, R17 ;  /* 0x00000017ff047819 */ /* 0x000fe20000011611 */
[----:B------:R0:W-:Y:S03]  /*0860*/  STL [R1+0x18], R10 ;  /* 0x0000180a01007387 */ /* 0x0001e60000100800 */
[C---:B------:R-:W-:Y:S02]  /*0870*/  LOP3.LUT R0, R4.reuse, 0xe0, RZ, 0xc0, !PT ;  /* 0x000000e004007812 */ /* 0x040fe400078ec0ff */
[----:B------:R-:W-:-:S03]  /*0880*/  LOP3.LUT P0, RZ, R4, 0x1f, RZ, 0xc0, !PT ;  /* 0x0000001f04ff7812 */ /* 0x000fc6000780c0ff */
[----:B------:R-:W-:-:S05]  /*0890*/  VIADD R0, R0, 0xffffff80 ;  /* 0xffffff8000007836 */ /* 0x000fca0000000000 */
[----:B------:R-:W-:-:S05]  /*08a0*/  SHF.R.U32.HI R0, RZ, 0x5, R0 ;  /* 0x00000005ff007819 */ /* 0x000fca0000011600 */
[----:B------:R-:W-:-:S05]  /*08b0*/  IMAD R16, R0, -0x4, R1 ;  /* 0xfffffffc00107824 */ /* 0x000fca00078e0201 */
[----:B------:R-:W2:Y:S04]  /*08c0*/  LDL R0, [R16+0x18] ;  /* 0x0000180010007983 */ /* 0x000ea80000100800 */
[----:B------:R-:W2:Y:S04]  /*08d0*/  LDL R3, [R16+0x14] ;  /* 0x0000140010037983 */ /* 0x000ea80000100800 */
[----:B------:R-:W3:Y:S01]  /*08e0*/  @P0 LDL R2, [R16+0x10] ;  /* 0x0000100010020983 */ /* 0x000ee20000100800 */
[----:B------:R-:W-:Y:S01]  /*08f0*/  LOP3.LUT R4, R4, 0x1f, RZ, 0xc0, !PT ;  /* 0x0000001f04047812 */ /* 0x000fe200078ec0ff */
[----:B------:R-:W-:Y:S01]  /*0900*/  UMOV UR4, 0x54442d19 ;  /* 0x54442d1900047882 */ /* 0x000fe20000000000 */
[----:B------:R-:W-:-:S02]  /*0910*/  UMOV UR5, 0x3bf921fb ;  /* 0x3bf921fb00057882 */ /* 0x000fc40000000000 */
[-C--:B--2---:R-:W-:Y:S02]  /*0920*/  @P0 SHF.L.W.U32.HI R0, R3, R4.reuse, R0 ;  /* 0x0000000403000219 */ /* 0x084fe40000010e00 */
[----:B---3--:R-:W-:Y:S02]  /*0930*/  @P0 SHF.L.W.U32.HI R3, R2, R4, R3 ;  /* 0x0000000402030219 */ /* 0x008fe40000010e03 */
[----:B------:R-:W-:Y:S02]  /*0940*/  ISETP.GE.AND P0, PT, R17, RZ, PT ;  /* 0x000000ff1100720c */ /* 0x000fe40003f06270 */
[C---:B------:R-:W-:Y:S02]  /*0950*/  SHF.L.W.U32.HI R2, R3.reuse, 0x2, R0 ;  /* 0x0000000203027819 */ /* 0x040fe40000010e00 */
[----:B------:R-:W-:Y:S02]  /*0960*/  SHF.L.U32 R3, R3, 0x2, RZ ;  /* 0x0000000203037819 */ /* 0x000fe400000006ff */
[----:B------:R-:W-:-:S02]  /*0970*/  SHF.R.S32.HI R4, RZ, 0x1f, R2 ;  /* 0x0000001fff047819 */ /* 0x000fc40000011402 */
[----:B------:R-:W-:Y:S02]  /*0980*/  LOP3.LUT R17, R2, R17, RZ, 0x3c, !PT ;  /* 0x0000001102117212 */ /* 0x000fe400078e3cff */
[C---:B------:R-:W-:Y:S02]  /*0990*/  LOP3.LUT R12, R4.reuse, R3, RZ, 0x3c, !PT ;  /* 0x00000003040c7212 */ /* 0x040fe400078e3cff */
[----:B------:R-:W-:Y:S02]  /*09a0*/  LOP3.LUT R13, R4, R2, RZ, 0x3c, !PT ;  /* 0x00000002040d7212 */ /* 0x000fe400078e3cff */
[----:B------:R-:W-:Y:S02]  /*09b0*/  SHF.R.U32.HI R3, RZ, 0x1e, R0 ;  /* 0x0000001eff037819 */ /* 0x000fe40000011600 */
[----:B------:R-:W-:Y:S02]  /*09c0*/  ISETP.GE.AND P1, PT, R17, RZ, PT ;  /* 0x000000ff1100720c */ /* 0x000fe40003f26270 */
[----:B------:R-:W1:Y:S01]  /*09d0*/  I2F.F64.S64 R12, R12 ;  /* 0x0000000c000c7312 */ /* 0x000e620000301c00 */
[----:B------:R-:W-:-:S05]  /*09e0*/  LEA.HI R3, R2, R3, RZ, 0x1 ;  /* 0x0000000302037211 */ /* 0x000fca00078f08ff */
[----:B------:R-:W-:-:S04]  /*09f0*/  IMAD.MOV R0, RZ, RZ, -R3 ;  /* 0x000000ffff007224 */ /* 0x000fc800078e0a03 */
[----:B------:R-:W-:Y:S01]  /*0a00*/  @!P0 IMAD.MOV.U32 R3, RZ, RZ, R0 ;  /* 0x000000ffff038224 */ /* 0x000fe200078e0000 */
[----:B-1----:R-:W-:-:S10]  /*0a10*/  DMUL R18, R12, UR4 ;  /* 0x000000040c127c28 */ /* 0x002fd40008000000 */
[----:B------:R-:W1:Y:S02]  /*0a20*/  F2F.F32.F64 R18, R18 ;  /* 0x0000001200127310 */ /* 0x000e640000301000 */
[----:B01----:R-:W-:-:S07]  /*0a30*/  FSEL R0, -R18, R18, !P1 ;  /* 0x0000001212007208 */ /* 0x003fce0004800100 */
.L_x_7:
[----:B------:R-:W-:Y:S05]  /*0a40*/  BSYNC.RECONVERGENT B0 ;  /* 0x0000000000007941 */ /* 0x000fea0003800200 */
.L_x_6:
[----:B------:R-:W-:Y:S01]  /*0a50*/  FMUL R13, R14, 2 ;  /* 0x400000000e0d7820 */ /* 0x000fe20000400000 */
[----:B------:R-:W-:Y:S01]  /*0a60*/  MOV R10, 0x391fcb8e ;  /* 0x391fcb8e000a7802 */ /* 0x000fe20000000f00 */
[----:B------:R-:W-:Y:S01]  /*0a70*/  BSSY.RECONVERGENT B0, `(.L_x_9) ;  /* 0x0000021000007945 */ /* 0x000fe20003800200 */
[----:B------:R-:W-:Y:S01]  /*0a80*/  FSETP.NEU.AND P2, PT, R6, 1, PT ;  /* 0x3f8000000600780b */ /* 0x000fe20003f4d000 */
[----:B------:R-:W0:Y:S01]  /*0a90*/  FRND R2, R13 ;  /* 0x0000000d00027307 */ /* 0x000e220000201000 */
[----:B------:R-:W-:Y:S01]  /*0aa0*/  FFMA R14, R14, 2, -R13 ;  /* 0x400000000e0e7823 */ /* 0x000fe2000000080d */
[----:B------:R-:W-:-:S03]  /*0ab0*/  FSETP.GEU.AND P1, PT, R13, RZ, PT ;  /* 0x000000ff0d00720b */ /* 0x000fc60003f2e000 */
[----:B------:R-:W-:-:S03]  /*0ac0*/  FFMA R14, R15, 2, R14 ;  /* 0x400000000f0e7823 */ /* 0x000fc6000000000e */
[----:B------:R1:W2:Y:S01]  /*0ad0*/  F2I.NTZ R12, R13 ;  /* 0x0000000d000c7305 */ /* 0x0002a20000203100 */
[----:B0-----:R-:W-:Y:S01]  /*0ae0*/  FADD R15, R13, -R2 ;  /* 0x800000020d0f7221 */ /* 0x001fe20000000000 */
[----:B------:R-:W-:-:S03]  /*0af0*/  FSETP.GT.AND P0, PT, R2, RZ, PT ;  /* 0x000000ff0200720b */ /* 0x000fc60003f04000 */
[----:B------:R-:W-:Y:S01]  /*0b00*/  FADD R15, R14, R15 ;  /* 0x0000000f0e0f7221 */ /* 0x000fe20000000000 */
[----:B------:R-:W-:Y:S02]  /*0b10*/  SEL R17, RZ, 0x83000000, P0 ;  /* 0x83000000ff117807 */ /* 0x000fe40000000000 */
[----:B------:R-:W-:Y:S01]  /*0b20*/  FSETP.GT.AND P0, PT, |R13|, 152, PT ;  /* 0x431800000d00780b */ /* 0x000fe20003f04200 */
[----:B------:R-:W-:Y:S01]  /*0b30*/  FFMA R4, R15, R10, 0.0013391353422775864601 ;  /* 0x3aaf85ed0f047423 */ /* 0x000fe2000000000a */
[----:B-1----:R-:W-:Y:S02]  /*0b40*/  HFMA2 R13, -RZ, RZ, 1.875, 0 ;  /* 0x3f800000ff0d7431 */ /* 0x002fe400000001ff */
[----:B------:R-:W-:Y:S02]  /*0b50*/  VIADD R19, R17, 0x7f000000 ;  /* 0x7f00000011137836 */ /* 0x000fe40000000000 */
[----:B------:R-:W-:Y:S01]  /*0b60*/  FFMA R4, R15, R4, 0.0096188392490148544312 ;  /* 0x3c1d98560f047423 */ /* 0x000fe20000000004 */
[----:B--2---:R-:W-:-:S03]  /*0b70*/  IMAD R17, R12, 0x800000, -R17 ;  /* 0x008000000c117824 */ /* 0x004fc600078e0a11 */
[----:B------:R-:W-:-:S04]  /*0b80*/  FFMA R4, R15, R4, 0.055503588169813156128 ;  /* 0x3d6357bb0f047423 */ /* 0x000fc80000000004 */
[----:B------:R-:W-:-:S04]  /*0b90*/  FFMA R4, R15, R4, 0.24022644758224487305 ;  /* 0x3e75fdec0f047423 */ /* 0x000fc80000000004 */
[----:B------:R-:W-:-:S04]  /*0ba0*/  FFMA R4, R15, R4, 0.69314718246459960938 ;  /* 0x3f3172180f047423 */ /* 0x000fc80000000004 */
[----:B------:R-:W-:-:S04]  /*0bb0*/  FFMA R4, R15, R4, 1 ;  /* 0x3f8000000f047423 */ /* 0x000fc80000000004 */
[----:B------:R-:W-:-:S04]  /*0bc0*/  FMUL R4, R4, R19 ;  /* 0x0000001304047220 */ /* 0x000fc80000400000 */
[----:B------:R-:W-:Y:S01]  /*0bd0*/  FMUL R4, R4, R17 ;  /* 0x0000001104047220 */ /* 0x000fe20000400000 */
[----:B------:R-:W-:Y:S01]  /*0be0*/  @P0 FSEL R4, RZ, +INF , !P1 ;  /* 0x7f800000ff040808 */ /* 0x000fe20004800000 */
[----:B------:R-:W-:Y:S06]  /*0bf0*/  @!P2 BRA `(.L_x_10) ;  /* 0x000000000020a947 */ /* 0x000fec0003800000 */
[----:B------:R-:W-:-:S13]  /*0c00*/  FSETP.NAN.AND P0, PT, |R6|, |R6|, PT ;  /* 0x400000060600720b */ /* 0x000fda0003f08200 */
[----:B------:R-:W-:Y:S01]  /*0c10*/  @P0 FADD R13, R6, 2 ;  /* 0x40000000060d0421 */ /* 0x000fe20000000000 */
[----:B------:R-:W-:Y:S06]  /*0c20*/  @P0 BRA `(.L_x_10) ;  /* 0x0000000000140947 */ /* 0x000fec0003800000 */
[----:B------:R-:W-:Y:S01]  /*0c30*/  FSETP.NEU.AND P0, PT, |R6|, +INF , PT ;  /* 0x7f8000000600780b */ /* 0x000fe20003f0d200 */
[----:B------:R-:W-:-:S03]  /*0c40*/  IMAD.MOV.U32 R13, RZ, RZ, R4 ;  /* 0x000000ffff0d7224 */ /* 0x000fc600078e0004 */
[----:B------:R-:W-:-:S13]  /*0c50*/  FSETP.NEU.AND P0, PT, R6, RZ, P0 ;  /* 0x000000ff0600720b */ /* 0x000fda000070d000 */
[----:B------:R-:W-:-:S05]  /*0c60*/  @!P0 FADD R2, R6, R6 ;  /* 0x0000000606028221 */ /* 0x000fca0000000000 */
[----:B------:R-:W-:-:S07]  /*0c70*/  @!P0 LOP3.LUT R13, R2, 0x7fffffff, RZ, 0xc0, !PT ;  /* 0x7fffffff020d8812 */ /* 0x000fce00078ec0ff */
.L_x_10:
[----:B------:R-:W-:Y:S05]  /*0c80*/  BSYNC.RECONVERGENT B0 ;  /* 0x0000000000007941 */ /* 0x000fea0003800200 */
.L_x_9:
[----:B------:R-:W-:Y:S01]  /*0c90*/  FMUL R13, R13, 5 ;  /* 0x40a000000d0d7820 */ /* 0x000fe20000400000 */
[----:B------:R-:W-:Y:S02]  /*0ca0*/  IMAD.MOV.U32 R12, RZ, RZ, 0x37cbac00 ;  /* 0x37cbac00ff0c7424 */ /* 0x000fe400078e00ff */
[----:B------:R-:W-:Y:S01]  /*0cb0*/  FMUL R15, R0, R0 ;  /* 0x00000000000f7220 */ /* 0x000fe20000400000 */
[----:B------:R-:W-:Y:S01]  /*0cc0*/  LOP3.LUT R14, R3, 0x1, RZ, 0xc0, !PT ;  /* 0x00000001030e7812 */ /* 0x000fe200078ec0ff */
[----:B------:R-:W-:Y:S01]  /*0cd0*/  FMUL R2, R13, 0.63661974668502807617 ;  /* 0x3f22f9830d027820 */ /* 0x000fe20000400000 */
[----:B------:R-:W-:Y:S02]  /*0ce0*/  IMAD.MOV.U32 R16, RZ, RZ, 0x3e2aaaa8 ;  /* 0x3e2aaaa8ff107424 */ /* 0x000fe400078e00ff */
[----:B------:R-:W-:Y:S01]  /*0cf0*/  FFMA R4, R15, R12, -0.0013887860113754868507 ;  /* 0xbab607ed0f047423 */ /* 0x000fe2000000000c */
[----:B------:R-:W-:Y:S01]  /*0d00*/  ISETP.NE.U32.AND P0, PT, R14, 0x1, PT ;  /* 0x000000010e00780c */ /* 0x000fe20003f05070 */
[----:B------:R-:W-:Y:S01]  /*0d10*/  VIADD R3, R3, 0x1 ;  /* 0x0000000103037836 */ /* 0x000fe20000000000 */
[----:B------:R-:W-:Y:S01]  /*0d20*/  MOV R14, 0x3c0885e4 ;  /* 0x3c0885e4000e7802 */ /* 0x000fe20000000f00 */
[----:B------:R-:W0:Y:S01]  /*0d30*/  F2I.NTZ R2, R2 ;  /* 0x0000000200027305 */ /* 0x000e220000203100 */
[----:B------:R-:W-:Y:S01]  /*0d40*/  FSEL R4, R4, -0.00019574658654164522886, P0 ;  /* 0xb94d415304047808 */ /* 0x000fe20000000000 */
[----:B------:R-:W-:Y:S01]  /*0d50*/  BSSY.RECONVERGENT B0, `(.L_x_11) ;  /* 0x0000047000007945 */ /* 0x000fe20003800200 */
[----:B------:R-:W-:-:S02]  /*0d60*/  FSEL R14, R14, 0.041666727513074874878, !P0 ;  /* 0x3d2aaabb0e0e7808 */ /* 0x000fc40004000000 */
[----:B------:R-:W-:Y:S02]  /*0d70*/  FSEL R0, R0, 1, !P0 ;  /* 0x3f80000000007808 */ /* 0x000fe40004000000 */
[----:B------:R-:W-:Y:S01]  /*0d80*/  LOP3.LUT P1, RZ, R3, 0x2, RZ, 0xc0, !PT ;  /* 0x0000000203ff7812 */ /* 0x000fe2000782c0ff */
[----:B------:R-:W-:Y:S01]  /*0d90*/  FFMA R4, R15, R4, R14 ;  /* 0x000000040f047223 */ /* 0x000fe2000000000e */
[----:B------:R-:W-:Y:S02]  /*0da0*/  FSEL R14, -R16, -0.4999999701976776123, !P0 ;  /* 0xbeffffff100e7808 */ /* 0x000fe40004000100 */
[----:B------:R-:W-:-:S03]  /*0db0*/  FSETP.GE.AND P0, PT, |R13|, 105615, PT ;  /* 0x47ce47800d00780b */ /* 0x000fc60003f06200 */
[C---:B------:R-:W-:Y:S01]  /*0dc0*/  FFMA R4, R15.reuse, R4, R14 ;  /* 0x000000040f047223 */ /* 0x040fe2000000000e */
[----:B0-----:R-:W-:Y:S01]  /*0dd0*/  I2FP.F32.S32 R16, R2 ;  /* 0x0000000200107245 */ /* 0x001fe20000201400 */
[----:B------:R-:W-:-:S04]  /*0de0*/  FFMA R15, R15, R0, RZ ;  /* 0x000000000f0f7223 */ /* 0x000fc800000000ff */
[----:B------:R-:W-:Y:S01]  /*0df0*/  FFMA R3, R16, -1.5707962512969970703, R13 ;  /* 0xbfc90fda10037823 */ /* 0x000fe2000000000d */
[----:B------:R-:W-:-:S03]  /*0e00*/  FFMA R20, R15, R4, R0 ;  /* 0x000000040f147223 */ /* 0x000fc60000000000 */
[----:B------:R-:W-:Y:S01]  /*0e10*/  FFMA R3, R16, -7.5497894158615963534e-08, R3 ;  /* 0xb3a2216810037823 */ /* 0x000fe20000000003 */
[----:B------:R-:W-:-:S03]  /*0e20*/  @P1 FADD R20, RZ, -R20 ;  /* 0x80000014ff141221 */ /* 0x000fc60000000000 */
[----:B------:R-:W-:Y:S01]  /*0e30*/  FFMA R0, R16, -5.3903029534742383927e-15, R3 ;  /* 0xa7c234c510007823 */ /* 0x000fe20000000003 */
[----:B------:R-:W-:Y:S06]  /*0e40*/  @!P0 BRA `(.L_x_12) ;  /* 0x0000000000dc8947 */ /* 0x000fec0003800000 */
[----:B------:R-:W-:-:S13]  /*0e50*/  FSETP.NEU.AND P0, PT, |R13|, +INF , PT ;  /* 0x7f8000000d00780b */ /* 0x000fda0003f0d200 */
[----:B------:R-:W-:Y:S01]  /*0e60*/  @!P0 FMUL R0, RZ, R13 ;  /* 0x0000000dff008220 */ /* 0x000fe20000400000 */
[----:B------:R-:W-:Y:S01]  /*0e70*/  @!P0 MOV R2, RZ ;  /* 0x000000ff00028202 */ /* 0x000fe20000000f00 */
[----:B------:R-:W-:Y:S06]  /*0e80*/  @!P0 BRA `(.L_x_12) ;  /* 0x0000000000cc8947 */ /* 0x000fec0003800000 */
[----:B------:R-:W-:Y:S01]  /*0e90*/  IMAD.SHL.U32 R2, R13, 0x100, RZ ;  /* 0x000001000d027824 */ /* 0x000fe200078e00ff */
[----:B------:R-:W-:Y:S01]  /*0ea0*/  MOV R0, R1 ;  /* 0x0000000100007202 */ /* 0x000fe20000000f00 */
[----:B------:R-:W-:Y:S01]  /*0eb0*/  IMAD.MOV.U32 R14, RZ, RZ, RZ ;  /* 0x000000ffff0e7224 */ /* 0x000fe200078e00ff */
[----:B------:R-:W0:Y:S02]  /*0ec0*/  LDCU.64 UR8, c[0x4][0x158] ;  /* 0x01002b00ff0877ac */ /* 0x000e240008000a00 */
[----:B------:R-:W-:Y:S01]  /*0ed0*/  LOP3.LUT R19, R2, 0x80000000, RZ, 0xfc, !PT ;  /* 0x8000000002137812 */ /* 0x000fe200078efcff */
[----:B------:R-:W-:Y:S01]  /*0ee0*/  UMOV UR5, URZ ;  /* 0x000000ff00057c82 */ /* 0x000fe20008000000 */
[----:B------:R-:W-:-:S05]  /*0ef0*/  UMOV UR4, URZ ;  /* 0x000000ff00047c82 */ /* 0x000fca0008000000 */
.L_x_13:
[----:B0-----:R-:W-:Y:S02]  /*0f00*/  IMAD.U32 R16, RZ, RZ, UR8 ;  /* 0x00000008ff107e24 */ /* 0x001fe4000f8e00ff */
[----:B------:R-:W-:-:S05]  /*0f10*/  IMAD.U32 R17, RZ, RZ, UR9 ;  /* 0x00000009ff117e24 */ /* 0x000fca000f8e00ff */
        /* <DEDUP_REMOVED lines=9> */
[----:B0-----:R-:W-:Y:S01]  /*0fb0*/  IADD3 R0, PT, PT, R0, 0x4, RZ ;  /* 0x0000000400007810 */ /* 0x001fe20007ffe0ff */
        /* <DEDUP_REMOVED lines=17> */
[C---:B------:R-:W-:Y:S01]  /*10d0*/  SHF.L.W.U32.HI R2, R3.reuse, 0x2, R0 ;  /* 0x0000000203027819 */ /* 0x040fe20000010e00 */
[----:B------:R-:W-:-:S03]  /*10e0*/  IMAD.SHL.U32 R3, R3, 0x4, RZ ;  /* 0x0000000403037824 */ /* 0x000fc600078e00ff */
[----:B------:R-:W-:Y:S02]  /*10f0*/  SHF.R.S32.HI R4, RZ, 0x1f, R2 ;  /* 0x0000001fff047819 */ /* 0x000fe40000011402 */
[----:B------:R-:W-:Y:S02]  /*1100*/  LOP3.LUT R13, R2, R13, RZ, 0x3c, !PT ;  /* 0x0000000d020d7212 */ /* 0x000fe400078e3cff */
[C---:B------:R-:W-:Y:S02]  /*1110*/  LOP3.LUT R16, R4.reuse, R3, RZ, 0x3c, !PT ;  /* 0x0000000304107212 */ /* 0x040fe400078e3cff */
[----:B------:R-:W-:Y:S02]  /*1120*/  LOP3.LUT R17, R4, R2, RZ, 0x3c, !PT ;  /* 0x0000000204117212 */ /* 0x000fe400078e3cff */
[----:B------:R-:W-:Y:S02]  /*1130*/  SHF.R.U32.HI R3, RZ, 0x1e, R0 ;  /* 0x0000001eff037819 */ /* 0x000fe40000011600 */
[----:B------:R-:W-:-:S02]  /*1140*/  ISETP.GE.AND P1, PT, R13, RZ, PT ;  /* 0x000000ff0d00720c */ /* 0x000fc40003f26270 */
[----:B------:R-:W0:Y:S01]  /*1150*/  I2F.F64.S64 R16, R16 ;  /* 0x0000001000107312 */ /* 0x000e220000301c00 */
[----:B------:R-:W-:-:S04]  /*1160*/  LEA.HI R2, R2, R3, RZ, 0x1 ;  /* 0x0000000302027211 */ /* 0x000fc800078f08ff */
[----:B------:R-:W-:-:S05]  /*1170*/  IADD3 R0, PT, PT, -R2, RZ, RZ ;  /* 0x000000ff02007210 */ /* 0x000fca0007ffe1ff */
[----:B------:R-:W-:Y:S01]  /*1180*/  @!P0 IMAD.MOV.U32 R2, RZ, RZ, R0 ;  /* 0x000000ffff028224 */ /* 0x000fe200078e0000 */
[----:B0-----:R-:W-:-:S10]  /*1190*/  DMUL R14, R16, UR4 ;  /* 0x00000004100e7c28 */ /* 0x001fd40008000000 */
[----:B------:R-:W0:Y:S02]  /*11a0*/  F2F.F32.F64 R14, R14 ;  /* 0x0000000e000e7310 */ /* 0x000e240000301000 */
[----:B0-----:R-:W-:-:S07]  /*11b0*/  FSEL R0, -R14, R14, !P1 ;  /* 0x0000000e0e007208 */ /* 0x001fce0004800100 */
.L_x_12:
[----:B------:R-:W-:Y:S05]  /*11c0*/  BSYNC.RECONVERGENT B0 ;  /* 0x0000000000007941 */ /* 0x000fea0003800200 */
.L_x_11:
[----:B------:R-:W-:Y:S01]  /*11d0*/  FMUL R13, R6, 5 ;  /* 0x40a00000060d7820 */ /* 0x000fe20000400000 */
[----:B------:R-:W-:Y:S01]  /*11e0*/  LOP3.LUT R4, R2, 0x1, RZ, 0xc0, !PT ;  /* 0x0000000102047812 */ /* 0x000fe200078ec0ff */
[----:B------:R-:W-:Y:S01]  /*11f0*/  FMUL R3, R0, R0 ;  /* 0x0000000000037220 */ /* 0x000fe20000400000 */
[----:B------:R-:W-:Y:S02]  /*1200*/  IMAD.MOV.U32 R18, RZ, RZ, 0x3d2aaabb ;  /* 0x3d2aaabbff127424 */ /* 0x000fe400078e00ff */
[----:B------:R-:W-:Y:S01]  /*1210*/  FMUL R16, R13, 0.63661974668502807617 ;  /* 0x3f22f9830d107820 */ /* 0x000fe20000400000 */
[----:B------:R-:W-:Y:S01]  /*1220*/  ISETP.NE.U32.AND P0, PT, R4, 0x1, PT ;  /* 0x000000010400780c */ /* 0x000fe20003f05070 */
[----:B------:R-:W-:Y:S01]  /*1230*/  FFMA R4, R3, R12, -0.0013887860113754868507 ;  /* 0xbab607ed03047423 */ /* 0x000fe2000000000c */
[----:B------:R-:W-:Y:S01]  /*1240*/  MOV R19, 0x3effffff ;  /* 0x3effffff00137802 */ /* 0x000fe20000000f00 */
[----:B------:R-:W-:Y:S01]  /*1250*/  BSSY.RECONVERGENT B0, `(.L_x_14) ;  /* 0x0000046000007945 */ /* 0x000fe20003800200 */
[----:B------:R-:W-:Y:S01]  /*1260*/  FSEL R14, R18, 0.0083327032625675201416, !P0 ;  /* 0x3c0885e4120e7808 */ /* 0x000fe20004000000 */
[----:B------:R-:W0:Y:S01]  /*1270*/  F2I.NTZ R16, R16 ;  /* 0x0000001000107305 */ /* 0x000e220000203100 */
[----:B------:R-:W-:-:S02]  /*1280*/  FSEL R4, R4, -0.00019574658654164522886, !P0 ;  /* 0xb94d415304047808 */ /* 0x000fc40004000000 */
[----:B------:R-:W-:Y:S02]  /*1290*/  LOP3.LUT P1, RZ, R2, 0x2, RZ, 0xc0, !PT ;  /* 0x0000000202ff7812 */ /* 0x000fe4000782c0ff */
[----:B------:R-:W-:Y:S01]  /*12a0*/  FSEL R2, -R19, -0.16666662693023681641, !P0 ;  /* 0xbe2aaaa813027808 */ /* 0x000fe20004000100 */
[----:B------:R-:W-:Y:S01]  /*12b0*/  FFMA R4, R3, R4, R14 ;  /* 0x0000000403047223 */ /* 0x000fe2000000000e */
[----:B------:R-:W-:Y:S02]  /*12c0*/  FSEL R0, R0, 1, P0 ;  /* 0x3f80000000007808 */ /* 0x000fe40000000000 */
[----:B------:R-:W-:Y:S01]  /*12d0*/  FSETP.GE.AND P0, PT, |R13|, 105615, PT ;  /* 0x47ce47800d00780b */ /* 0x000fe20003f06200 */
[C---:B------:R-:W-:Y:S02]  /*12e0*/  FFMA R2, R3.reuse, R4, R2 ;  /* 0x0000000403027223 */ /* 0x040fe40000000002 */
[----:B------:R-:W-:Y:S01]  /*12f0*/  FFMA R3, R3, R0, RZ ;  /* 0x0000000003037223 */ /* 0x000fe200000000ff */
[----:B0-----:R-:W-:-:S03]  /*1300*/  I2FP.F32.S32 R14, R16 ;  /* 0x00000010000e7245 */ /* 0x001fc60000201400 */
[----:B------:R-:W-:Y:S02]  /*1310*/  FFMA R3, R3, R2, R0 ;  /* 0x0000000203037223 */ /* 0x000fe40000000000 */
[C---:B------:R-:W-:Y:S02]  /*1320*/  FFMA R15, R14.reuse, -1.5707962512969970703, R13 ;  /* 0xbfc90fda0e0f7823 */ /* 0x040fe4000000000d */
[----:B------:R-:W-:Y:S02]  /*1330*/  @P1 FADD R3, RZ, -R3 ;  /* 0x80000003ff031221 */ /* 0x000fe40000000000 */
[----:B------:R-:W-:Y:S02]  /*1340*/  FFMA R15, R14, -7.5497894158615963534e-08, R15 ;  /* 0xb3a221680e0f7823 */ /* 0x000fe4000000000f */
[----:B------:R-:W-:Y:S02]  /*1350*/  FMUL R20, R20, R3 ;  /* 0x0000000314147220 */ /* 0x000fe40000400000 */
[----:B------:R-:W-:Y:S01]  /*1360*/  FFMA R0, R14, -5.3903029534742383927e-15, R15 ;  /* 0xa7c234c50e007823 */ /* 0x000fe2000000000f */
[----:B------:R-:W-:Y:S06]  /*1370*/  @!P0 BRA `(.L_x_15) ;  /* 0x0000000000cc8947 */ /* 0x000fec0003800000 */
[----:B------:R-:W-:-:S13]  /*1380*/  FSETP.NEU.AND P0, PT, |R13|, +INF , PT ;  /* 0x7f8000000d00780b */ /* 0x000fda0003f0d200 */
[----:B------:R-:W-:Y:S01]  /*1390*/  @!P0 FMUL R0, RZ, R13 ;  /* 0x0000000dff008220 */ /* 0x000fe20000400000 */
[----:B------:R-:W-:Y:S01]  /*13a0*/  @!P0 IMAD.MOV.U32 R16, RZ, RZ, RZ ;  /* 0x000000ffff108224 */ /* 0x000fe200078e00ff */
[----:B------:R-:W-:Y:S06]  /*13b0*/  @!P0 BRA `(.L_x_15) ;  /* 0x0000000000bc8947 */ /* 0x000fec0003800000 */
[----:B------:R-:W0:Y:S01]  /*13c0*/  LDC.64 R2, c[0x4][0x158] ;  /* 0x01005600ff027b82 */ /* 0x000e220000000a00 */
[----:B------:R-:W-:Y:S02]  /*13d0*/  IMAD.SHL.U32 R4, R13, 0x100, RZ ;  /* 0x000001000d047824 */ /* 0x000fe400078e00ff */
[----:B------:R-:W-:Y:S02]  /*13e0*/  HFMA2 R0, -RZ, RZ, 0, 0 ;  /* 0x00000000ff007431 */ /* 0x000fe400000001ff */
[----:B------:R-:W-:Y:S01]  /*13f0*/  IMAD.MOV.U32 R21, RZ, RZ, RZ ;  /* 0x000000ffff157224 */ /* 0x000fe200078e00ff */
[----:B------:R-:W-:Y:S01]  /*1400*/  UMOV UR4, URZ ;  /* 0x000000ff00047c82 */ /* 0x000fe20008000000 */
[----:B------:R-:W-:-:S07]  /*1410*/  LOP3.LUT R25, R4, 0x80000000, RZ, 0xfc, !PT ;  /* 0x8000000004197812 */ /* 0x000fce00078efcff */
.L_x_16:
[----:B0-----:R-:W-:-:S06]  /*1420*/  IMAD.WIDE.U32 R14, R21, 0x4, R2 ;  /* 0x00000004150e7825 */ /* 0x001fcc00078e0002 */
[----:B------:R-:W2:Y:S01]  /*1430*/  LDG.E.CONSTANT R14, desc[UR6][R14.64] ;  /* 0x000000060e0e7981 */ /* 0x000ea2000c1e9900 */
[C---:B-1----:R-:W-:Y:S01]  /*1440*/  IMAD R4, R21.reuse, 0x4, R1 ;  /* 0x0000000415047824 */ /* 0x042fe200078e0201 */
[----:B------:R-:W-:-:S04]  /*1450*/  IADD3 R21, PT, PT, R21, 0x1, RZ ;  /* 0x0000000115157810 */ /* 0x000fc80007ffe0ff */
[----:B------:R-:W-:Y:S01]  /*1460*/  ISETP.NE.AND P0, PT, R21, 0x6, PT ;  /* 0x000000061500780c */ /* 0x000fe20003f05270 */
[----:B--2---:R-:W-:-:S03]  /*1470*/  IMAD.WIDE.U32 R16, R14, R25, RZ ;  /* 0x000000190e107225 */ /* 0x004fc600078e00ff */
[----:B------:R-:W-:-:S04]  /*1480*/  IADD3 R23, P1, PT, R16, R0, RZ ;  /* 0x0000000010177210 */ /* 0x000fc80007f3e0ff */
[----:B------:R-:W-:Y:S01]  /*1490*/  IADD3.X R0, PT, PT, R17, UR4, RZ, P1, !PT ;  /* 0x0000000411007c10 */ /* 0x000fe20008ffe4ff */
[----:B------:R1:W-:Y:S04]  /*14a0*/  STL [R4], R23 ;  /* 0x0000001704007387 */ /* 0x0003e80000100800 */
[----:B------:R-:W-:Y:S05]  /*14b0*/  @P0 BRA `(.L_x_16) ;  /* 0xfffffffc00d80947 */ /* 0x000fea000383ffff */
[----:B------:R-:W-:Y:S01]  /*14c0*/  SHF.R.U32.HI R14, RZ, 0x17, R13 ;  /* 0x00000017ff0e7819 */ /* 0x000fe2000001160d */
[----:B------:R0:W-:Y:S03]  /*14d0*/  STL [R1+0x18], R0 ;  /* 0x0000180001007387 */ /* 0x0001e60000100800 */
[C---:B------:R-:W-:Y:S02]  /*14e0*/  LOP3.LUT R2, R14.reuse, 0xe0, RZ, 0xc0, !PT ;  /* 0x000000e00e027812 */ /* 0x040fe400078ec0ff */
[----:B------:R-:W-:-:S03]  /*14f0*/  LOP3.LUT P0, RZ, R14, 0x1f, RZ, 0xc0, !PT ;  /* 0x0000001f0eff7812 */ /* 0x000fc6000780c0ff */
[----:B------:R-:W-:-:S05]  /*1500*/  VIADD R2, R2, 0xffffff80 ;  /* 0xffffff8002027836 */ /* 0x000fca0000000000 */
[----:B------:R-:W-:-:S05]  /*1510*/  SHF.R.U32.HI R2, RZ, 0x5, R2 ;  /* 0x00000005ff027819 */ /* 0x000fca0000011602 */
[----:B------:R-:W-:-:S05]  /*1520*/  IMAD R15, R2, -0x4, R1 ;  /* 0xfffffffc020f7824 */ /* 0x000fca00078e0201 */
[----:B-1----:R-:W2:Y:S04]  /*1530*/  LDL R4, [R15+0x18] ;  /* 0x000018000f047983 */ /* 0x002ea80000100800 */
        /* <DEDUP_REMOVED lines=8> */
[C-C-:B------:R-:W-:Y:S01]  /*15c0*/  SHF.L.W.U32.HI R16, R3.reuse, 0x2, R4.reuse ;  /* 0x0000000203107819 */ /* 0x140fe20000010e04 */
[----:B------:R-:W-:Y:S01]  /*15d0*/  IMAD.SHL.U32 R3, R3, 0x4, RZ ;  /* 0x0000000403037824 */ /* 0x000fe200078e00ff */
[----:B------:R-:W-:Y:S02]  /*15e0*/  SHF.R.U32.HI R17, RZ, 0x1e, R4 ;  /* 0x0000001eff117819 */ /* 0x000fe40000011604 */
[----:B------:R-:W-:-:S02]  /*15f0*/  SHF.R.S32.HI R14, RZ, 0x1f, R16 ;  /* 0x0000001fff0e7819 */ /* 0x000fc40000011410 */
[----:B------:R-:W-:Y:S02]  /*1600*/  LOP3.LUT R13, R16, R13, RZ, 0x3c, !PT ;  /* 0x0000000d100d7212 */ /* 0x000fe400078e3cff */
[C---:B------:R-:W-:Y:S02]  /*1610*/  LOP3.LUT R2, R14.reuse, R3, RZ, 0x3c, !PT ;  /* 0x000000030e027212 */ /* 0x040fe400078e3cff */
[----:B------:R-:W-:Y:S02]  /*1620*/  LOP3.LUT R3, R14, R16, RZ, 0x3c, !PT ;  /* 0x000000100e037212 */ /* 0x000fe400078e3cff */
[----:B------:R-:W-:Y:S02]  /*1630*/  LEA.HI R16, R16, R17, RZ, 0x1 ;  /* 0x0000001110107211 */ /* 0x000fe400078f08ff */
[----:B------:R-:W-:Y:S02]  /*1640*/  ISETP.GE.AND P1, PT, R13, RZ, PT ;  /* 0x000000ff0d00720c */ /* 0x000fe40003f26270 */
[----:B------:R-:W1:Y:S01]  /*1650*/  I2F.F64.S64 R2, R2 ;  /* 0x0000000200027312 */ /* 0x000e620000301c00 */
[----:B0-----:R-:W-:-:S05]  /*1660*/  IADD3 R0, PT, PT, -R16, RZ, RZ ;  /* 0x000000ff10007210 */ /* 0x001fca0007ffe1ff */
[----:B------:R-:W-:Y:S01]  /*1670*/  @!P0 IMAD.MOV.U32 R16, RZ, RZ, R0 ;  /* 0x000000ffff108224 */ /* 0x000fe200078e0000 */
[----:B-1----:R-:W-:-:S10]  /*1680*/  DMUL R14, R2, UR4 ;  /* 0x00000004020e7c28 */ /* 0x002fd40008000000 */
[----:B------:R-:W0:Y:S02]  /*1690*/  F2F.F32.F64 R14, R14 ;  /* 0x0000000e000e7310 */ /* 0x000e240000301000 */
[----:B0-----:R-:W-:-:S07]  /*16a0*/  FSEL R0, -R14, R14, !P1 ;  /* 0x0000000e0e007208 */ /* 0x001fce0004800100 */
.L_x_15:
[----:B------:R-:W-:Y:S05]  /*16b0*/  BSYNC.RECONVERGENT B0 ;  /* 0x0000000000007941 */ /* 0x000fea0003800200 */
.L_x_14:
[----:B------:R-:W-:Y:S01]  /*16c0*/  FMUL R3, R0, R0 ;  /* 0x0000000000037220 */ /* 0x000fe20000400000 */
[C---:B------:R-:W-:Y:S01]  /*16d0*/  LOP3.LUT R2, R16.reuse, 0x1, RZ, 0xc0, !PT ;  /* 0x0000000110027812 */ /* 0x040fe200078ec0ff */
[----:B------:R-:W-:Y:S01]  /*16e0*/  BSSY.RECONVERGENT B0, `(.L_x_17) ;  /* 0x0000050000007945 */ /* 0x000fe20003800200 */
[----:B------:R-:W-:Y:S01]  /*16f0*/  LOP3.LUT P1, RZ, R16, 0x2, RZ, 0xc0, !PT ;  /* 0x0000000210ff7812 */ /* 0x000fe2000782c0ff */
[----:B------:R-:W-:Y:S01]  /*1700*/  FFMA R12, R3, R12, -0.0013887860113754868507 ;  /* 0xbab607ed030c7423 */ /* 0x000fe2000000000c */
[----:B------:R-:W-:-:S04]  /*1710*/  ISETP.NE.U32.AND P0, PT, R2, 0x1, PT ;  /* 0x000000010200780c */ /* 0x000fc80003f05070 */
[----:B------:R-:W-:Y:S02]  /*1720*/  FSEL R18, R18, 0.0083327032625675201416, !P0 ;  /* 0x3c0885e412127808 */ /* 0x000fe40004000000 */
[----:B------:R-:W-:Y:S02]  /*1730*/  FSEL R12, R12, -0.00019574658654164522886, !P0 ;  /* 0xb94d41530c0c7808 */ /* 0x000fe40004000000 */
[----:B------:R-:W-:Y:S02]  /*1740*/  FSEL R0, R0, 1, P0 ;  /* 0x3f80000000007808 */ /* 0x000fe40000000000 */
[----:B------:R-:W-:Y:S01]  /*1750*/  FSEL R19, -R19, -0.16666662693023681641, !P0 ;  /* 0xbe2aaaa813137808 */ /* 0x000fe20004000100 */
[C---:B------:R-:W-:Y:S02]  /*1760*/  FFMA R12, R3.reuse, R12, R18 ;  /* 0x0000000c030c7223 */ /* 0x040fe40000000012 */
[C---:B------:R-:W-:Y:S02]  /*1770*/  FFMA R13, R3.reuse, R0, RZ ;  /* 0x00000000030d7223 */ /* 0x040fe400000000ff */
[----:B------:R-:W-:Y:S01]  /*1780*/  FFMA R12, R3, R12, R19 ;  /* 0x0000000c030c7223 */ /* 0x000fe20000000013 */
[----:B------:R-:W-:-:S03]  /*1790*/  IMAD.MOV.U32 R3, RZ, RZ, 0x3f800000 ;  /* 0x3f800000ff037424 */ /* 0x000fc600078e00ff */
[----:B------:R-:W-:-:S04]  /*17a0*/  FFMA R0, R13, R12, R0 ;  /* 0x0000000c0d007223 */ /* 0x000fc80000000000 */
[----:B------:R-:W-:Y:S01]  /*17b0*/  @P1 FADD R0, RZ, -R0 ;  /* 0x80000000ff001221 */ /* 0x000fe20000000000 */
[----:B------:R-:W-:-:S04]  /*17c0*/  FSETP.GTU.AND P1, PT, R6, R11, PT ;  /* 0x0000000b0600720b */ /* 0x000fc80003f2c000 */
[----:B------:R-:W-:-:S13]  /*17d0*/  FSETP.NEU.AND P0, PT, R0, 1, PT ;  /* 0x3f8000000000780b */ /* 0x000fda0003f0d000 */
[----:B------:R-:W-:Y:S05]  /*17e0*/  @!P0 BRA `(.L_x_18) ;  /* 0x0000000000fc8947 */ /* 0x000fea0003800000 */
[----:B------:R-:W-:-:S13]  /*17f0*/  FSETP.NAN.AND P0, PT, |R0|, |R0|, PT ;  /* 0x400000000000720b */ /* 0x000fda0003f08200 */
[----:B------:R-:W-:Y:S01]  /*1800*/  @P0 FADD R3, R0, 2 ;  /* 0x4000000000030421 */ /* 0x000fe20000000000 */
[----:B------:R-:W-:Y:S06]  /*1810*/  @P0 BRA `(.L_x_18) ;  /* 0x0000000000f00947 */ /* 0x000fec0003800000 */
[C---:B------:R-:W-:Y:S01]  /*1820*/  FMUL R3, |R0|.reuse, 16777216 ;  /* 0x4b80000000037820 */ /* 0x040fe20000400200 */
[----:B------:R-:W-:-:S04]  /*1830*/  FSETP.GEU.AND P0, PT, |R0|, 1.175494350822287508e-38, PT ;  /* 0x008000000000780b */ /* 0x000fc80003f0e200 */
[----:B------:R-:W-:Y:S02]  /*1840*/  FSEL R3, R3, |R0|, !P0 ;  /* 0x4000000003037208 */ /* 0x000fe40004000000 */
[----:B------:R-:W-:Y:S02]  /*1850*/  FSEL R4, RZ, -24, P0 ;  /* 0xc1c00000ff047808 */ /* 0x000fe40000000000 */
[----:B------:R-:W-:Y:S02]  /*1860*/  IADD3 R2, PT, PT, R3, -0x3f3504f3, RZ ;  /* 0xc0cafb0d03027810 */ /* 0x000fe40007ffe0ff */
[----:B------:R-:W-:Y:S02]  /*1870*/  FSETP.NEU.AND P0, PT, |R0|, +INF , PT ;  /* 0x7f8000000000780b */ /* 0x000fe40003f0d200 */
[----:B------:R-:W-:Y:S02]  /*1880*/  LOP3.LUT R2, R2, 0xff800000, RZ, 0xc0, !PT ;  /* 0xff80000002027812 */ /* 0x000fe400078ec0ff */
[----:B------:R-:W-:-:S03]  /*1890*/  FSETP.NEU.AND P0, PT, R0, RZ, P0 ;  /* 0x000000ff0000720b */ /* 0x000fc6000070d000 */
[----:B------:R-:W-:-:S04]  /*18a0*/  IMAD.IADD R3, R3, 0x1, -R2 ;  /* 0x0000000103037824 */ /* 0x000fc800078e0a02 */
[C---:B------:R-:W-:Y:S01]  /*18b0*/  FADD R12, R3.reuse, 1 ;  /* 0x3f800000030c7421 */ /* 0x040fe20000000000 */
[----:B------:R-:W-:Y:S01]  /*18c0*/  FADD R15, R3, -1 ;  /* 0xbf800000030f7421 */ /* 0x000fe20000000000 */
[----:B------:R-:W-:-:S03]  /*18d0*/  I2FP.F32.S32 R3, R2 ;  /* 0x0000000200037245 */ /* 0x000fc60000201400 */
[----:B------:R-:W-:Y:S01]  /*18e0*/  FADD R13, R15, R15 ;  /* 0x0000000f0f0d7221 */ /* 0x000fe20000000000 */
[----:B------:R-:W0:Y:S01]  /*18f0*/  MUFU.RCP R12, R12 ;  /* 0x0000000c000c7308 */ /* 0x000e220000001000 */
[----:B------:R-:W-:Y:S02]  /*1900*/  @!P0 FADD R0, R0, R0 ;  /* 0x0000000000008221 */ /* 0x000fe40000000000 */
[----:B0-----:R-:W-:Y:S01]  /*1910*/  FMUL R2, R12, R13 ;  /* 0x0000000d0c027220 */ /* 0x001fe20000400000 */
[----:B------:R-:W-:-:S03]  /*1920*/  FFMA R13, R3, 1.1920928955078125e-07, R4 ;  /* 0x34000000030d7823 */ /* 0x000fc60000000004 */
[----:B------:R-:W-:Y:S01]  /*1930*/  FADD R14, R15, -R2 ;  /* 0x800000020f0e7221 */ /* 0x000fe20000000000 */
[CC--:B------:R-:W-:Y:S01]  /*1940*/  FMUL R4, R2.reuse, R2.reuse ;  /* 0x0000000202047220 */ /* 0x0c0fe20000400000 */
[----:B------:R-:W-:Y:S02]  /*1950*/  FFMA R3, R2, 1.4426950216293334961, R13 ;  /* 0x3fb8aa3b02037823 */ /* 0x000fe4000000000d */
[----:B------:R-:W-:Y:S01]  /*1960*/  FADD R14, R14, R14 ;  /* 0x0000000e0e0e7221 */ /* 0x000fe20000000000 */
[C---:B------:R-:W-:Y:S01]  /*1970*/  FFMA R7, R4.reuse, R7, 0.0032181653659790754318 ;  /* 0x3b52e7db04077423 */ /* 0x040fe20000000007 */
        /* <DEDUP_REMOVED lines=13> */
[----:B------:R-:W-:Y:S01]  /*1a50*/  FMUL R7, R2, 2 ;  /* 0x4000000002077820 */ /* 0x000fe20000400000 */
[----:B------:R-:W-:-:S03]  /*1a60*/  FADD R3, -R3, R2 ;  /* 0x0000000203037221 */ /* 0x000fc60000000100 */
[----:B------:R-:W0:Y:S01]  /*1a70*/  FRND R12, R7 ;  /* 0x00000007000c7307 */ /* 0x000e220000201000 */
[----:B------:R-:W-:Y:S01]  /*1a80*/  FADD R3, R4, -R3 ;  /* 0x8000000304037221 */ /* 0x000fe20000000000 */
[----:B------:R-:W-:Y:S01]  /*1a90*/  FFMA R2, R2, 2, -R7 ;  /* 0x4000000002027823 */ /* 0x000fe20000000807 */
[----:B------:R-:W-:-:S03]  /*1aa0*/  FSETP.GT.AND P3, PT, |R7|, 152, PT ;  /* 0x431800000700780b */ /* 0x000fc60003f64200 */
[----:B------:R-:W-:Y:S02]  /*1ab0*/  FFMA R3, R3, 2, R2 ;  /* 0x4000000003037823 */ /* 0x000fe40000000002 */
[----:B------:R-:W1:Y:S01]  /*1ac0*/  F2I.NTZ R13, R7 ;  /* 0x00000007000d7305 */ /* 0x000e620000203100 */
[----:B0-----:R-:W-:Y:S01]  /*1ad0*/  FADD R2, R7, -R12 ;  /* 0x8000000c07027221 */ /* 0x001fe20000000000 */
[----:B------:R-:W-:-:S03]  /*1ae0*/  FSETP.GT.AND P2, PT, R12, RZ, PT ;  /* 0x000000ff0c00720b */ /* 0x000fc60003f44000 */
[----:B------:R-:W-:Y:S01]  /*1af0*/  FADD R3, R2, R3 ;  /* 0x0000000302037221 */ /* 0x000fe20000000000 */
[----:B------:R-:W-:Y:S02]  /*1b00*/  SEL R2, RZ, 0x83000000, P2 ;  /* 0x83000000ff027807 */ /* 0x000fe40001000000 */
[----:B------:R-:W-:Y:S01]  /*1b10*/  FSETP.GEU.AND P2, PT, R7, RZ, PT ;  /* 0x000000ff0700720b */ /* 0x000fe20003f4e000 */
[----:B------:R-:W-:Y:S01]  /*1b20*/  FFMA R10, R3, R10, 0.0013391353422775864601 ;  /* 0x3aaf85ed030a7423 */ /* 0x000fe2000000000a */
[----:B------:R-:W-:Y:S01]  /*1b30*/  IADD3 R4, PT, PT, R2, 0x7f000000, RZ ;  /* 0x7f00000002047810 */ /* 0x000fe20007ffe0ff */
[----:B-1----:R-:W-:Y:S02]  /*1b40*/  IMAD R13, R13, 0x800000, -R2 ;  /* 0x008000000d0d7824 */ /* 0x002fe400078e0a02 */
[----:B------:R-:W-:-:S04]  /*1b50*/  FFMA R10, R3, R10, 0.0096188392490148544312 ;  /* 0x3c1d9856030a7423 */ /* 0x000fc8000000000a */
[----:B------:R-:W-:-:S04]  /*1b60*/  FFMA R10, R3, R10, 0.055503588169813156128 ;  /* 0x3d6357bb030a7423 */ /* 0x000fc8000000000a */
[----:B------:R-:W-:-:S04]  /*1b70*/  FFMA R10, R3, R10, 0.24022644758224487305 ;  /* 0x3e75fdec030a7423 */ /* 0x000fc8000000000a */
[----:B------:R-:W-:-:S04]  /*1b80*/  FFMA R10, R3, R10, 0.69314718246459960938 ;  /* 0x3f317218030a7423 */ /* 0x000fc8000000000a */
[----:B------:R-:W-:Y:S01]  /*1b90*/  FFMA R7, R3, R10, 1 ;  /* 0x3f80000003077423 */ /* 0x000fe2000000000a */
[----:B------:R-:W-:-:S03]  /*1ba0*/  FSEL R3, RZ, +INF , !P2 ;  /* 0x7f800000ff037808 */ /* 0x000fc60005000000 */
[----:B------:R-:W-:-:S04]  /*1bb0*/  FMUL R4, R4, R7 ;  /* 0x0000000704047220 */ /* 0x000fc80000400000 */
[----:B------:R-:W-:Y:S01]  /*1bc0*/  @!P3 FMUL R3, R13, R4 ;  /* 0x000000040d03b220 */ /* 0x000fe20000400000 */
[----:B------:R-:W-:-:S07]  /*1bd0*/  @!P0 LOP3.LUT R3, R0, 0x7fffffff, RZ, 0xc0, !PT ;  /* 0x7fffffff00038812 */ /* 0x000fce00078ec0ff */
.L_x_18:
[----:B------:R-:W-:Y:S05]  /*1be0*/  BSYNC.RECONVERGENT B0 ;  /* 0x0000000000007941 */ /* 0x000fea0003800200 */
.L_x_17:
[----:B------:R-:W-:Y:S01]  /*1bf0*/  BSSY.RECONVERGENT B0, `(.L_x_19) ;  /* 0x00001a8000007945 */ /* 0x000fe20003800200 */
[----:B------:R-:W-:-:S03]  /*1c00*/  FMUL R7, R20, R3 ;  /* 0x0000000314077220 */ /* 0x000fc60000400000 */
[----:B------:R-:W-:Y:S05]  /*1c10*/  @P1 BRA `(.L_x_20) ;  /* 0x0000001800941947 */ /* 0x000fea0003800000 */
[----:B------:R-:W-:-:S07]  /*1c20*/  MOV R12, R6 ;  /* 0x00000006000c7202 */ /* 0x000fce0000000f00 */
.L_x_36:
[C---:B------:R-:W-:Y:S01]  /*1c30*/  FMUL R3, |R12|.reuse, 16777216 ;  /* 0x4b8000000c037820 */ /* 0x040fe20000400200 */
[C---:B------:R-:W-:Y:S01]  /*1c40*/  FSETP.GEU.AND P0, PT, |R12|.reuse, 1.175494350822287508e-38, PT ;  /* 0x008000000c00780b */ /* 0x040fe20003f0e200 */
[----:B------:R-:W-:Y:S03]  /*1c50*/  BSSY.RECONVERGENT B1, `(.L_x_21) ;  /* 0x0000043000017945 */ /* 0x000fe60003800200 */
[----:B------:R-:W-:Y:S02]  /*1c60*/  FSEL R3, R3, |R12|, !P0 ;  /* 0x4000000c03037208 */ /* 0x000fe40004000000 */
[----:B------:R-:W-:Y:S02]  /*1c70*/  FSEL R2, RZ, -24, P0 ;  /* 0xc1c00000ff027808 */ /* 0x000fe40000000000 */
[----:B------:R-:W-:Y:S01]  /*1c80*/  FSETP.NEU.AND P0, PT, R12, 1, PT ;  /* 0x3f8000000c00780b */ /* 0x000fe20003f0d000 */
[----:B------:R-:W-:-:S05]  /*1c90*/  VIADD R0, R3, 0xc0cafb0d ;  /* 0xc0cafb0d03007836 */ /* 0x000fca0000000000 */
[----:B------:R-:W-:-:S04]  /*1ca0*/  LOP3.LUT R0, R0, 0xff800000, RZ, 0xc0, !PT ;  /* 0xff80000000007812 */ /* 0x000fc800078ec0ff */
[----:B------:R-:W-:-:S05]  /*1cb0*/  IADD3 R3, PT, PT, R3, -R0, RZ ;  /* 0x8000000003037210 */ /* 0x000fca0007ffe0ff */
[C---:B------:R-:W-:Y:S01]  /*1cc0*/  FADD R4, R3.reuse, 1 ;  /* 0x3f80000003047421 */ /* 0x040fe20000000000 */
[----:B------:R-:W-:Y:S01]  /*1cd0*/  FADD R17, R3, -1 ;  /* 0xbf80000003117421 */ /* 0x000fe20000000000 */
[----:B------:R-:W-:-:S03]  /*1ce0*/  I2FP.F32.S32 R3, R0 ;  /* 0x0000000000037245 */ /* 0x000fc60000201400 */
[----:B------:R-:W-:Y:S01]  /*1cf0*/  FADD R13, R17, R17 ;  /* 0x00000011110d7221 */ /* 0x000fe20000000000 */
[----:B------:R-:W0:Y:S01]  /*1d00*/  MUFU.RCP R4, R4 ;  /* 0x0000000400047308 */ /* 0x000e220000001000 */
[----:B------:R-:W-:Y:S02]  /*1d10*/  FFMA R15, R3, 1.1920928955078125e-07, R2 ;  /* 0x34000000030f7823 */ /* 0x000fe40000000002 */
[----:B0-----:R-:W-:Y:S01]  /*1d20*/  FMUL R0, R4, R13 ;  /* 0x0000000d04007220 */ /* 0x001fe20000400000 */
[----:B------:R-:W-:-:S03]  /*1d30*/  IMAD.MOV.U32 R13, RZ, RZ, 0x3a2c32e4 ;  /* 0x3a2c32e4ff0d7424 */ /* 0x000fc600078e00ff */
        /* <DEDUP_REMOVED lines=16> */
[----:B------:R-:W-:Y:S01]  /*1e40*/  FFMA R2, R0, R19, R2 ;  /* 0x0000001300027223 */ /* 0x000fe20000000002 */
[----:B------:R-:W-:-:S03]  /*1e50*/  HFMA2 R19, -RZ, RZ, 1.875, 0 ;  /* 0x3f800000ff137431 */ /* 0x000fc600000001ff */
        /* <DEDUP_REMOVED lines=8> */
[----:B------:R-:W-:Y:S01]  /*1ee0*/  IMAD.MOV.U32 R19, RZ, RZ, 0x391fcb8e ;  /* 0x391fcb8eff137424 */ /* 0x000fe200078e00ff */
        /* <DEDUP_REMOVED lines=11> */
[----:B------:R-:W-:Y:S01]  /*1fa0*/  FFMA R15, R2, R19, 0.0013391353422775864601 ;  /* 0x3aaf85ed020f7423 */ /* 0x000fe20000000013 */
[----:B------:R-:W-:-:S03]  /*1fb0*/  IADD3 R4, PT, PT, R0, 0x7f000000, RZ ;  /* 0x7f00000000047810 */ /* 0x000fc60007ffe0ff */
[C---:B------:R-:W-:Y:S02]  /*1fc0*/  FFMA R19, R2.reuse, R15, 0.0096188392490148544312 ;  /* 0x3c1d985602137423 */ /* 0x040fe4000000000f */
[----:B------:R0:W1:Y:S02]  /*1fd0*/  F2I.NTZ R15, R3 ;  /* 0x00000003000f7305 */ /* 0x0000640000203100 */
[----:B------:R-:W-:-:S04]  /*1fe0*/  FFMA R19, R2, R19, 0.055503588169813156128 ;  /* 0x3d6357bb02137423 */ /* 0x000fc80000000013 */
[----:B------:R-:W-:-:S04]  /*1ff0*/  FFMA R19, R2, R19, 0.24022644758224487305 ;  /* 0x3e75fdec02137423 */ /* 0x000fc80000000013 */
[----:B------:R-:W-:-:S04]  /*2000*/  FFMA R19, R2, R19, 0.69314718246459960938 ;  /* 0x3f31721802137423 */ /* 0x000fc80000000013 */
[----:B0-----:R-:W-:Y:S01]  /*2010*/  FFMA R3, R2, R19, 1 ;  /* 0x3f80000002037423 */ /* 0x001fe20000000013 */
[----:B-1----:R-:W-:Y:S02]  /*2020*/  IMAD R15, R15, 0x800000, -R0 ;  /* 0x008000000f0f7824 */ /* 0x002fe400078e0a00 */
[----:B------:R-:W-:Y:S01]  /*2030*/  @!P0 FADD R0, R12, R12 ;  /* 0x0000000c0c008221 */ /* 0x000fe20000000000 */
[----:B------:R-:W-:Y:S01]  /*2040*/  FSEL R19, RZ, +INF , !P1 ;  /* 0x7f800000ff137808 */ /* 0x000fe20004800000 */
[----:B------:R-:W-:-:S04]  /*2050*/  FMUL R4, R4, R3 ;  /* 0x0000000304047220 */ /* 0x000fc80000400000 */
[----:B------:R-:W-:Y:S01]  /*2060*/  @!P2 FMUL R19, R15, R4 ;  /* 0x000000040f13a220 */ /* 0x000fe20000400000 */
[----:B------:R-:W-:-:S07]  /*2070*/  @!P0 LOP3.LUT R19, R0, 0x7fffffff, RZ, 0xc0, !PT ;  /* 0x7fffffff00138812 */ /* 0x000fce00078ec0ff */
.L_x_22:
[----:B------:R-:W-:Y:S05]  /*2080*/  BSYNC.RECONVERGENT B1 ;  /* 0x0000000000017941 */ /* 0x000fea0003800200 */
.L_x_21:
[----:B------:R-:W-:Y:S01]  /*2090*/  FMUL R19, R19, 3 ;  /* 0x4040000013137820 */ /* 0x000fe20000400000 */
[----:B------:R-:W-:Y:S03]  /*20a0*/  BSSY.RECONVERGENT B1, `(.L_x_23) ;  /* 0x0000040000017945 */ /* 0x000fe60003800200 */
[C---:B------:R-:W-:Y:S01]  /*20b0*/  FMUL R2, R19.reuse, 0.63661974668502807617 ;  /* 0x3f22f98313027820 */ /* 0x040fe20000400000 */
[----:B------:R-:W-:-:S05]  /*20c0*/  FSETP.GE.AND P0, PT, |R19|, 105615, PT ;  /* 0x47ce47801300780b */ /* 0x000fca0003f06200 */
[----:B------:R-:W0:Y:S02]  /*20d0*/  F2I.NTZ R2, R2 ;  /* 0x0000000200027305 */ /* 0x000e240000203100 */
[----:B0-----:R-:W-:-:S05]  /*20e0*/  I2FP.F32.S32 R0, R2 ;  /* 0x0000000200007245 */ /* 0x001fca0000201400 */
[----:B------:R-:W-:-:S04]  /*20f0*/  FFMA R3, R0, -1.5707962512969970703, R19 ;  /* 0xbfc90fda00037823 */ /* 0x000fc80000000013 */
[----:B------:R-:W-:-:S04]  /*2100*/  FFMA R3, R0, -7.5497894158615963534e-08, R3 ;  /* 0xb3a2216800037823 */ /* 0x000fc80000000003 */
[----:B------:R-:W-:Y:S01]  /*2110*/  FFMA R0, R0, -5.3903029534742383927e-15, R3 ;  /* 0xa7c234c500007823 */ /* 0x000fe20000000003 */
[----:B------:R-:W-:Y:S06]  /*2120*/  @!P0 BRA `(.L_x_24) ;  /* 0x0000000000dc8947 */ /* 0x000fec0003800000 */
[----:B------:R-:W-:-:S13]  /*2130*/  FSETP.NEU.AND P0, PT, |R19|, +INF , PT ;  /* 0x7f8000001300780b */ /* 0x000fda0003f0d200 */
[----:B------:R-:W-:Y:S01]  /*2140*/  @!P0 FMUL R0, RZ, R19 ;  /* 0x00000013ff008220 */ /* 0x000fe20000400000 */
[----:B------:R-:W-:Y:S01]  /*2150*/  @!P0 MOV R2, RZ ;  /* 0x000000ff00028202 */ /* 0x000fe20000000f00 */
[----:B------:R-:W-:Y:S06]  /*2160*/  @!P0 BRA `(.L_x_24) ;  /* 0x0000000000cc8947 */ /* 0x000fec0003800000 */
[----:B------:R-:W-:Y:S02]  /*2170*/  IMAD.SHL.U32 R2, R19, 0x100, RZ ;  /* 0x0000010013027824 */ /* 0x000fe400078e00ff */
[----:B------:R-:W-:Y:S02]  /*2180*/  HFMA2 R10, -RZ, RZ, 0, 0 ;  /* 0x00000000ff0a7431 */ /* 0x000fe400000001ff */
[----:B------:R-:W-:Y:S01]  /*2190*/  IMAD.MOV.U32 R0, RZ, RZ, R1 ;  /* 0x000000ffff007224 */ /* 0x000fe200078e0001 */
[----:B------:R-:W0:Y:S01]  /*21a0*/  LDCU.64 UR8, c[0x4][0x158] ;  /* 0x01002b00ff0877ac */ /* 0x000e220008000a00 */
[----:B------:R-:W-:Y:S01]  /*21b0*/  LOP3.LUT R23, R2, 0x80000000, RZ, 0xfc, !PT ;  /* 0x8000000002177812 */ /* 0x000fe200078efcff */
[----:B------:R-:W-:Y:S01]  /*21c0*/  UMOV UR5, URZ ;  /* 0x000000ff00057c82 */ /* 0x000fe20008000000 */
[----:B------:R-:W-:-:S05]  /*21d0*/  UMOV UR4, URZ ;  /* 0x000000ff00047c82 */ /* 0x000fca0008000000 */
.L_x_25:
[----:B0-----:R-:W-:Y:S01]  /*21e0*/  MOV R14, UR8 ;  /* 0x00000008000e7c02 */ /* 0x001fe20008000f00 */
        /* <DEDUP_REMOVED lines=38> */
[----:B------:R-:W-:-:S05]  /*2450*/  IMAD.MOV R0, RZ, RZ, -R2 ;  /* 0x000000ffff007224 */ /* 0x000fca00078e0a02 */
[----:B------:R-:W-:Y:S01]  /*2460*/  @!P0 MOV R2, R0 ;  /* 0x0000000000028202 */ /* 0x000fe20000000f00 */
[----:B-1----:R-:W-:-:S10]  /*2470*/  DMUL R20, R14, UR4 ;  /* 0x000000040e147c28 */ /* 0x002fd40008000000 */
[----:B------:R-:W1:Y:S02]  /*2480*/  F2F.F32.F64 R20, R20 ;  /* 0x0000001400147310 */ /* 0x000e640000301000 */
[----:B01----:R-:W-:-:S07]  /*2490*/  FSEL R0, -R20, R20, !P1 ;  /* 0x0000001414007208 */ /* 0x003fce0004800100 */
.L_x_24:
[----:B------:R-:W-:Y:S05]  /*24a0*/  BSYNC.RECONVERGENT B1 ;  /* 0x0000000000017941 */ /* 0x000fea0003800200 */
.L_x_23:
[----:B------:R-:W-:Y:S01]  /*24b0*/  FMUL R3, R16, 2 ;  /* 0x4000000010037820 */ /* 0x000fe20000400000 */
[----:B------:R-:W-:Y:S01]  /*24c0*/  IMAD.MOV.U32 R15, RZ, RZ, 0x391fcb8e ;  /* 0x391fcb8eff0f7424 */ /* 0x000fe200078e00ff */
[----:B------:R-:W-:Y:S01]  /*24d0*/  FSETP.NEU.AND P2, PT, R12, 1, PT ;  /* 0x3f8000000c00780b */ /* 0x000fe20003f4d000 */
[----:B------:R-:W-:Y:S01]  /*24e0*/  BSSY.RECONVERGENT B1, `(.L_x_26) ;  /* 0x0000020000017945 */ /* 0x000fe20003800200 */
[----:B------:R-:W0:Y:S01]  /*24f0*/  FRND R4, R3 ;  /* 0x0000000300047307 */ /* 0x000e220000201000 */
[----:B------:R-:W-:Y:S01]  /*2500*/  FFMA R16, R16, 2, -R3 ;  /* 0x4000000010107823 */ /* 0x000fe20000000803 */
[----:B------:R-:W-:-:S03]  /*2510*/  FSETP.GEU.AND P1, PT, R3, RZ, PT ;  /* 0x000000ff0300720b */ /* 0x000fc60003f2e000 */
[----:B------:R-:W-:-:S03]  /*2520*/  FFMA R16, R17, 2, R16 ;  /* 0x4000000011107823 */ /* 0x000fc60000000010 */
[----:B------:R-:W1:Y:S01]  /*2530*/  F2I.NTZ R10, R3 ;  /* 0x00000003000a7305 */ /* 0x000e620000203100 */
[----:B0-----:R-:W-:Y:S01]  /*2540*/  FADD R17, R3, -R4 ;  /* 0x8000000403117221 */ /* 0x001fe20000000000 */
[----:B------:R-:W-:-:S03]  /*2550*/  FSETP.GT.AND P0, PT, R4, RZ, PT ;  /* 0x000000ff0400720b */ /* 0x000fc60003f04000 */
[----:B------:R-:W-:Y:S01]  /*2560*/  FADD R16, R16, R17 ;  /* 0x0000001110107221 */ /* 0x000fe20000000000 */
[----:B------:R-:W-:Y:S02]  /*2570*/  SEL R19, RZ, 0x83000000, P0 ;  /* 0x83000000ff137807 */ /* 0x000fe40000000000 */
[----:B------:R-:W-:Y:S01]  /*2580*/  FSETP.GT.AND P0, PT, |R3|, 152, PT ;  /* 0x431800000300780b */ /* 0x000fe20003f04200 */
[----:B------:R-:W-:Y:S01]  /*2590*/  FFMA R17, R16, R15, 0.0013391353422775864601 ;  /* 0x3aaf85ed10117423 */ /* 0x000fe2000000000f */
[----:B------:R-:W-:Y:S01]  /*25a0*/  IADD3 R4, PT, PT, R19, 0x7f000000, RZ ;  /* 0x7f00000013047810 */ /* 0x000fe20007ffe0ff */
[----:B-1----:R-:W-:Y:S02]  /*25b0*/  IMAD R19, R10, 0x800000, -R19 ;  /* 0x008000000a137824 */ /* 0x002fe400078e0a13 */
[----:B------:R-:W-:-:S04]  /*25c0*/  FFMA R17, R16, R17, 0.0096188392490148544312 ;  /* 0x3c1d985610117423 */ /* 0x000fc80000000011 */
[----:B------:R-:W-:-:S04]  /*25d0*/  FFMA R17, R16, R17, 0.055503588169813156128 ;  /* 0x3d6357bb10117423 */ /* 0x000fc80000000011 */
[----:B------:R-:W-:-:S04]  /*25e0*/  FFMA R17, R16, R17, 0.24022644758224487305 ;  /* 0x3e75fdec10117423 */ /* 0x000fc80000000011 */
[----:B------:R-:W-:-:S04]  /*25f0*/  FFMA R17, R16, R17, 0.69314718246459960938 ;  /* 0x3f31721810117423 */ /* 0x000fc80000000011 */
[----:B------:R-:W-:-:S04]  /*2600*/  FFMA R17, R16, R17, 1 ;  /* 0x3f80000010117423 */ /* 0x000fc80000000011 */
[----:B------:R-:W-:Y:S01]  /*2610*/  FMUL R4, R17, R4 ;  /* 0x0000000411047220 */ /* 0x000fe20000400000 */
[----:B------:R-:W-:-:S03]  /*2620*/  HFMA2 R17, -RZ, RZ, 1.875, 0 ;  /* 0x3f800000ff117431 */ /* 0x000fc600000001ff */
        /* <DEDUP_REMOVED lines=11> */
.L_x_27:
[----:B------:R-:W-:Y:S05]  /*26e0*/  BSYNC.RECONVERGENT B1 ;  /* 0x0000000000017941 */ /* 0x000fea0003800200 */
.L_x_26:
[----:B------:R-:W-:Y:S01]  /*26f0*/  FMUL R17, R17, 5 ;  /* 0x40a0000011117820 */ /* 0x000fe20000400000 */
[----:B------:R-:W-:Y:S01]  /*2700*/  MOV R16, 0x37cbac00 ;  /* 0x37cbac0000107802 */ /* 0x000fe20000000f00 */
[----:B------:R-:W-:Y:S01]  /*2710*/  FMUL R3, R0, R0 ;  /* 0x0000000000037220 */ /* 0x000fe20000400000 */
[C---:B------:R-:W-:Y:S01]  /*2720*/  LOP3.LUT R14, R2.reuse, 0x1, RZ, 0xc0, !PT ;  /* 0x00000001020e7812 */ /* 0x040fe200078ec0ff */
[----:B------:R-:W-:Y:S01]  /*2730*/  FMUL R4, R17, 0.63661974668502807617 ;  /* 0x3f22f98311047820 */ /* 0x000fe20000400000 */
[----:B------:R-:W-:Y:S01]  /*2740*/  IADD3 R2, PT, PT, R2, 0x1, RZ ;  /* 0x0000000102027810 */ /* 0x000fe20007ffe0ff */
[----:B------:R-:W-:Y:S01]  /*2750*/  FFMA R10, R3, R16, -0.0013887860113754868507 ;  /* 0xbab607ed030a7423 */ /* 0x000fe20000000010 */
[----:B------:R-:W-:Y:S01]  /*2760*/  ISETP.NE.U32.AND P0, PT, R14, 0x1, PT ;  /* 0x000000010e00780c */ /* 0x000fe20003f05070 */
[----:B------:R-:W-:Y:S01]  /*2770*/  IMAD.MOV.U32 R14, RZ, RZ, 0x3c0885e4 ;  /* 0x3c0885e4ff0e7424 */ /* 0x000fe200078e00ff */
[----:B------:R-:W-:Y:S01]  /*2780*/  LOP3.LUT P1, RZ, R2, 0x2, RZ, 0xc0, !PT ;  /* 0x0000000202ff7812 */ /* 0x000fe2000782c0ff */
[----:B------:R-:W0:Y:S01]  /*2790*/  F2I.NTZ R4, R4 ;  /* 0x0000000400047305 */ /* 0x000e220000203100 */
[----:B------:R-:W-:Y:S01]  /*27a0*/  IMAD.MOV.U32 R18, RZ, RZ, 0x3e2aaaa8 ;  /* 0x3e2aaaa8ff127424 */ /* 0x000fe200078e00ff */
[----:B------:R-:W-:Y:S01]  /*27b0*/  FSEL R10, R10, -0.00019574658654164522886, P0 ;  /* 0xb94d41530a0a7808 */ /* 0x000fe20000000000 */
[----:B------:R-:W-:Y:S01]  /*27c0*/  BSSY.RECONVERGENT B1, `(.L_x_28) ;  /* 0x0000042000017945 */ /* 0x000fe20003800200 */
[----:B------:R-:W-:-:S02]  /*27d0*/  FSEL R14, R14, 0.041666727513074874878, !P0 ;  /* 0x3d2aaabb0e0e7808 */ /* 0x000fc40004000000 */
[----:B------:R-:W-:Y:S02]  /*27e0*/  FSEL R2, -R18, -0.4999999701976776123, !P0 ;  /* 0xbeffffff12027808 */ /* 0x000fe40004000100 */
[----:B------:R-:W-:Y:S01]  /*27f0*/  FSEL R0, R0, 1, !P0 ;  /* 0x3f80000000007808 */ /* 0x000fe20004000000 */
[----:B------:R-:W-:Y:S01]  /*2800*/  FFMA R10, R3, R10, R14 ;  /* 0x0000000a030a7223 */ /* 0x000fe2000000000e */
[----:B------:R-:W-:-:S03]  /*2810*/  FSETP.GE.AND P0, PT, |R17|, 105615, PT ;  /* 0x47ce47801100780b */ /* 0x000fc60003f06200 */
[C---:B------:R-:W-:Y:S01]  /*2820*/  FFMA R2, R3.reuse, R10, R2 ;  /* 0x0000000a03027223 */ /* 0x040fe20000000002 */
[----:B------:R-:W-:Y:S01]  /*2830*/  FFMA R3, R3, R0, RZ ;  /* 0x0000000003037223 */ /* 0x000fe200000000ff */
[----:B0-----:R-:W-:-:S03]  /*2840*/  I2FP.F32.S32 R14, R4 ;  /* 0x00000004000e7245 */ /* 0x001fc60000201400 */
[----:B------:R-:W-:Y:S02]  /*2850*/  FFMA R22, R3, R2, R0 ;  /* 0x0000000203167223 */ /* 0x000fe40000000000 */
[C---:B------:R-:W-:Y:S02]  /*2860*/  FFMA R19, R14.reuse, -1.5707962512969970703, R17 ;  /* 0xbfc90fda0e137823 */ /* 0x040fe40000000011 */
[----:B------:R-:W-:Y:S02]  /*2870*/  @P1 FADD R22, RZ, -R22 ;  /* 0x80000016ff161221 */ /* 0x000fe40000000000 */
[----:B------:R-:W-:-:S04]  /*2880*/  FFMA R19, R14, -7.5497894158615963534e-08, R19 ;  /* 0xb3a221680e137823 */ /* 0x000fc80000000013 */
[----:B------:R-:W-:Y:S01]  /*2890*/  FFMA R0, R14, -5.3903029534742383927e-15, R19 ;  /* 0xa7c234c50e007823 */ /* 0x000fe20000000013 */
[----:B------:R-:W-:Y:S06]  /*28a0*/  @!P0 BRA `(.L_x_29) ;  /* 0x0000000000cc8947 */ /* 0x000fec0003800000 */
[----:B------:R-:W-:-:S13]  /*28b0*/  FSETP.NEU.AND P0, PT, |R17|, +INF , PT ;  /* 0x7f8000001100780b */ /* 0x000fda0003f0d200 */
[----:B------:R-:W-:Y:S01]  /*28c0*/  @!P0 FMUL R0, RZ, R17 ;  /* 0x00000011ff008220 */ /* 0x000fe20000400000 */
[----:B------:R-:W-:Y:S01]  /*28d0*/  @!P0 MOV R4, RZ ;  /* 0x000000ff00048202 */ /* 0x000fe20000000f00 */
[----:B------:R-:W-:Y:S06]  /*28e0*/  @!P0 BRA `(.L_x_29) ;  /* 0x0000000000bc8947 */ /* 0x000fec0003800000 */
[----:B------:R-:W0:Y:S01]  /*28f0*/  LDC.64 R2, c[0x4][0x158] ;  /* 0x01005600ff027b82 */ /* 0x000e220000000a00 */
[----:B------:R-:W-:Y:S02]  /*2900*/  IMAD.SHL.U32 R4, R17, 0x100, RZ ;  /* 0x0000010011047824 */ /* 0x000fe400078e00ff */
[----:B------:R-:W-:Y:S02]  /*2910*/  HFMA2 R0, -RZ, RZ, 0, 0 ;  /* 0x00000000ff007431 */ /* 0x000fe400000001ff */
[----:B------:R-:W-:Y:S01]  /*2920*/  IMAD.MOV.U32 R10, RZ, RZ, RZ ;  /* 0x000000ffff0a7224 */ /* 0x000fe200078e00ff */
[----:B------:R-:W-:Y:S01]  /*2930*/  UMOV UR4, URZ ;  /* 0x000000ff00047c82 */ /* 0x000fe20008000000 */
[----:B------:R-:W-:-:S07]  /*2940*/  LOP3.LUT R25, R4, 0x80000000, RZ, 0xfc, !PT ;  /* 0x8000000004197812 */ /* 0x000fce00078efcff */
.L_x_30:
[----:B0-----:R-:W-:-:S05]  /*2950*/  IMAD.WIDE.U32 R20, R10, 0x4, R2 ;  /* 0x000000040a147825 */ /* 0x001fca00078e0002 */
[----:B------:R-:W2:Y:S01]  /*2960*/  LDG.E.CONSTANT R18, desc[UR6][R20.64] ;  /* 0x0000000614127981 */ /* 0x000ea2000c1e9900 */
[C---:B-1----:R-:W-:Y:S01]  /*2970*/  LEA R4, R10.reuse, R1, 0x2 ;  /* 0x000000010a047211 */ /* 0x042fe200078e10ff */
[----:B------:R-:W-:-:S05]  /*2980*/  VIADD R10, R10, 0x1 ;  /* 0x000000010a0a7836 */ /* 0x000fca0000000000 */
        /* <DEDUP_REMOVED lines=9> */
[----:B------:R-:W-:Y:S02]  /*2a20*/  LOP3.LUT P0, RZ, R10, 0x1f, RZ, 0xc0, !PT ;  /* 0x0000001f0aff7812 */ /* 0x000fe4000780c0ff */
[----:B------:R-:W-:-:S04]  /*2a30*/  IADD3 R2, PT, PT, R2, -0x80, RZ ;  /* 0xffffff8002027810 */ /* 0x000fc80007ffe0ff */
        /* <DEDUP_REMOVED lines=15> */
[----:B------:R-:W-:Y:S02]  /*2b30*/  LEA.HI R4, R10, R21, RZ, 0x1 ;  /* 0x000000150a047211 */ /* 0x000fe400078f08ff */
[C---:B------:R-:W-:Y:S02]  /*2b40*/  LOP3.LUT R2, R14.reuse, R3, RZ, 0x3c, !PT ;  /* 0x000000030e027212 */ /* 0x040fe400078e3cff */
[----:B------:R-:W-:Y:S02]  /*2b50*/  LOP3.LUT R3, R14, R10, RZ, 0x3c, !PT ;  /* 0x0000000a0e037212 */ /* 0x000fe400078e3cff */
[----:B------:R-:W-:Y:S02]  /*2b60*/  LOP3.LUT R17, R10, R17, RZ, 0x3c, !PT ;  /* 0x000000110a117212 */ /* 0x000fe400078e3cff */
[----:B0-----:R-:W-:Y:S02]  /*2b70*/  IADD3 R0, PT, PT, -R4, RZ, RZ ;  /* 0x000000ff04007210 */ /* 0x001fe40007ffe1ff */
[----:B------:R-:W0:Y:S01]  /*2b80*/  I2F.F64.S64 R2, R2 ;  /* 0x0000000200027312 */ /* 0x000e220000301c00 */
[----:B------:R-:W-:-:S02]  /*2b90*/  ISETP.GE.AND P1, PT, R17, RZ, PT ;  /* 0x000000ff1100720c */ /* 0x000fc40003f26270 */
[----:B------:R-:W-:Y:S01]  /*2ba0*/  @!P0 IMAD.MOV.U32 R4, RZ, RZ, R0 ;  /* 0x000000ffff048224 */ /* 0x000fe200078e0000 */
[----:B0-----:R-:W-:-:S10]  /*2bb0*/  DMUL R18, R2, UR4 ;  /* 0x0000000402127c28 */ /* 0x001fd40008000000 */
[----:B------:R-:W0:Y:S02]  /*2bc0*/  F2F.F32.F64 R18, R18 ;  /* 0x0000001200127310 */ /* 0x000e240000301000 */
[----:B0-----:R-:W-:-:S07]  /*2bd0*/  FSEL R0, -R18, R18, !P1 ;  /* 0x0000001212007208 */ /* 0x001fce0004800100 */
.L_x_29:
[----:B------:R-:W-:Y:S05]  /*2be0*/  BSYNC.RECONVERGENT B1 ;  /* 0x0000000000017941 */ /* 0x000fea0003800200 */
.L_x_28:
[----:B------:R-:W-:Y:S01]  /*2bf0*/  FMUL R17, R12, 5 ;  /* 0x40a000000c117820 */ /* 0x000fe20000400000 */
[----:B------:R-:W-:Y:S01]  /*2c00*/  LOP3.LUT R2, R4, 0x1, RZ, 0xc0, !PT ;  /* 0x0000000104027812 */ /* 0x000fe200078ec0ff */
[----:B------:R-:W-:Y:S01]  /*2c10*/  FMUL R3, R0, R0 ;  /* 0x0000000000037220 */ /* 0x000fe20000400000 */
[----:B------:R-:W-:Y:S01]  /*2c20*/  MOV R14, 0x3d2aaabb ;  /* 0x3d2aaabb000e7802 */ /* 0x000fe20000000f00 */
[----:B------:R-:W-:Y:S01]  /*2c30*/  FMUL R20, R17, 0.63661974668502807617 ;  /* 0x3f22f98311147820 */ /* 0x000fe20000400000 */
[----:B------:R-:W-:Y:S01]  /*2c40*/  ISETP.NE.U32.AND P0, PT, R2, 0x1, PT ;  /* 0x000000010200780c */ /* 0x000fe20003f05070 */
[----:B------:R-:W-:Y:S01]  /*2c50*/  FFMA R2, R3, R16, -0.0013887860113754868507 ;  /* 0xbab607ed03027423 */ /* 0x000fe20000000010 */
[----:B------:R-:W-:Y:S01]  /*2c60*/  IMAD.MOV.U32 R10, RZ, RZ, 0x3effffff ;  /* 0x3effffffff0a7424 */ /* 0x000fe200078e00ff */
[----:B------:R-:W-:Y:S01]  /*2c70*/  LOP3.LUT P1, RZ, R4, 0x2, RZ, 0xc0, !PT ;  /* 0x0000000204ff7812 */ /* 0x000fe2000782c0ff */
[----:B------:R-:W-:Y:S01]  /*2c80*/  BSSY.RECONVERGENT B1, `(.L_x_31) ;  /* 0x0000045000017945 */ /* 0x000fe20003800200 */
[----:B------:R-:W0:Y:S01]  /*2c90*/  F2I.NTZ R20, R20 ;  /* 0x0000001400147305 */ /* 0x000e220000203100 */
[----:B------:R-:W-:-:S02]  /*2ca0*/  FSEL R2, R2, -0.00019574658654164522886, !P0 ;  /* 0xb94d415302027808 */ /* 0x000fc40004000000 */
[----:B------:R-:W-:Y:S02]  /*2cb0*/  FSEL R18, R14, 0.0083327032625675201416, !P0 ;  /* 0x3c0885e40e127808 */ /* 0x000fe40004000000 */
[----:B------:R-:W-:Y:S02]  /*2cc0*/  FSEL R4, -R10, -0.16666662693023681641, !P0 ;  /* 0xbe2aaaa80a047808 */ /* 0x000fe40004000100 */
[----:B------:R-:W-:Y:S01]  /*2cd0*/  FSEL R0, R0, 1, P0 ;  /* 0x3f80000000007808 */ /* 0x000fe20000000000 */
        /* <DEDUP_REMOVED lines=22> */
.L_x_33:
[----:B0-----:R-:W-:-:S06]  /*2e40*/  IMAD.WIDE.U32 R18, R23, 0x4, R2 ;  /* 0x0000000417127825 */ /* 0x001fcc00078e0002 */
        /* <DEDUP_REMOVED lines=40> */
.L_x_32:
[----:B------:R-:W-:Y:S05]  /*30d0*/  BSYNC.RECONVERGENT B1 ;  /* 0x0000000000017941 */ /* 0x000fea0003800200 */
.L_x_31:
        /* <DEDUP_REMOVED lines=13> */
[----:B------:R-:W-:-:S03]  /*31b0*/  MOV R3, 0x3f800000 ;  /* 0x3f80000000037802 */ /* 0x000fc60000000f00 */
[----:B------:R-:W-:-:S04]  /*31c0*/  FFMA R0, R17, R14, R0 ;  /* 0x0000000e11007223 */ /* 0x000fc80000000000 */
[----:B------:R-:W-:-:S05]  /*31d0*/  @P1 FADD R0, RZ, -R0 ;  /* 0x80000000ff001221 */ /* 0x000fca0000000000 */
        /* <DEDUP_REMOVED lines=9> */
[----:B------:R-:W-:Y:S01]  /*3270*/  FSETP.NEU.AND P0, PT, |R0|, +INF , PT ;  /* 0x7f8000000000780b */ /* 0x000fe20003f0d200 */
[----:B------:R-:W-:-:S03]  /*3280*/  VIADD R2, R3, 0xc0cafb0d ;  /* 0xc0cafb0d03027836 */ /* 0x000fc60000000000 */
[----:B------:R-:W-:Y:S02]  /*3290*/  FSETP.NEU.AND P0, PT, R0, RZ, P0 ;  /* 0x000000ff0000720b */ /* 0x000fe4000070d000 */
[----:B------:R-:W-:-:S04]  /*32a0*/  LOP3.LUT R2, R2, 0xff800000, RZ, 0xc0, !PT ;  /* 0xff80000002027812 */ /* 0x000fc800078ec0ff */
[----:B------:R-:W-:-:S05]  /*32b0*/  IADD3 R3, PT, PT, R3, -R2, RZ ;  /* 0x8000000203037210 */ /* 0x000fca0007ffe0ff */
[C---:B------:R-:W-:Y:S01]  /*32c0*/  FADD R10, R3.reuse, 1 ;  /* 0x3f800000030a7421 */ /* 0x040fe20000000000 */
[----:B------:R-:W-:Y:S01]  /*32d0*/  FADD R19, R3, -1 ;  /* 0xbf80000003137421 */ /* 0x000fe20000000000 */
[----:B------:R-:W-:Y:S01]  /*32e0*/  I2FP.F32.S32 R3, R2 ;  /* 0x0000000200037245 */ /* 0x000fe20000201400 */
[----:B------:R-:W-:Y:S02]  /*32f0*/  @!P0 FADD R0, R0, R0 ;  /* 0x0000000000008221 */ /* 0x000fe40000000000 */
[----:B------:R-:W-:Y:S01]  /*3300*/  FADD R17, R19, R19 ;  /* 0x0000001313117221 */ /* 0x000fe20000000000 */
[----:B------:R-:W0:Y:S03]  /*3310*/  MUFU.RCP R10, R10 ;  /* 0x0000000a000a7308 */ /* 0x000e260000001000 */
        /* <DEDUP_REMOVED lines=34> */
[----:B-1----:R-:W-:Y:S01]  /*3540*/  LEA R4, R4, -R3, 0x17 ;  /* 0x8000000304047211 */ /* 0x002fe200078eb8ff */
[----:B------:R-:W-:Y:S01]  /*3550*/  VIADD R10, R3, 0x7f000000 ;  /* 0x7f000000030a7836 */ /* 0x000fe20000000000 */
[----:B------:R-:W-:Y:S01]  /*3560*/  FSEL R3, RZ, +INF , !P1 ;  /* 0x7f800000ff037808 */ /* 0x000fe20004800000 */
[----:B------:R-:W-:-:S04]  /*3570*/  FFMA R15, R2, R15, 0.0096188392490148544312 ;  /* 0x3c1d9856020f7423 */ /* 0x000fc8000000000f */
[----:B------:R-:W-:-:S04]  /*3580*/  FFMA R15, R2, R15, 0.055503588169813156128 ;  /* 0x3d6357bb020f7423 */ /* 0x000fc8000000000f */
[----:B------:R-:W-:-:S04]  /*3590*/  FFMA R15, R2, R15, 0.24022644758224487305 ;  /* 0x3e75fdec020f7423 */ /* 0x000fc8000000000f */
[----:B------:R-:W-:-:S04]  /*35a0*/  FFMA R15, R2, R15, 0.69314718246459960938 ;  /* 0x3f317218020f7423 */ /* 0x000fc8000000000f */
[----:B------:R-:W-:-:S04]  /*35b0*/  FFMA R15, R2, R15, 1 ;  /* 0x3f800000020f7423 */ /* 0x000fc8000000000f */
[----:B------:R-:W-:-:S04]  /*35c0*/  FMUL R15, R10, R15 ;  /* 0x0000000f0a0f7220 */ /* 0x000fc80000400000 */
[----:B------:R-:W-:Y:S01]  /*35d0*/  @!P2 FMUL R3, R4, R15 ;  /* 0x0000000f0403a220 */ /* 0x000fe20000400000 */
[----:B------:R-:W-:-:S07]  /*35e0*/  @!P0 LOP3.LUT R3, R0, 0x7fffffff, RZ, 0xc0, !PT ;  /* 0x7fffffff00038812 */ /* 0x000fce00078ec0ff */
.L_x_35:
[----:B------:R-:W-:Y:S05]  /*35f0*/  BSYNC.RECONVERGENT B1 ;  /* 0x0000000000017941 */ /* 0x000fea0003800200 */
.L_x_34:
[----:B------:R-:W-:-:S05]  /*3600*/  FMUL R22, R22, R3 ;  /* 0x0000000316167220 */ /* 0x000fca0000400000 */
[----:B------:R-:W-:-:S04]  /*3610*/  FSETP.GT.AND P0, PT, R22, R7, PT ;  /* 0x000000071600720b */ /* 0x000fc80003f04000 */
[C---:B------:R-:W-:Y:S01]  /*3620*/  FSEL R6, R12.reuse, R6, P0 ;  /* 0x000000060c067208 */ /* 0x040fe20000000000 */
[----:B------:R-:W-:Y:S01]  /*3630*/  FADD R12, R12, 9.9999997473787516356e-05 ;  /* 0x38d1b7170c0c7421 */ /* 0x000fe20000000000 */
[----:B------:R-:W-:-:S04]  /*3640*/  FSEL R7, R22, R7, P0 ;  /* 0x0000000716077208 */ /* 0x000fc80000000000 */
[----:B------:R-:W-:-:S13]  /*3650*/  FSETP.GTU.AND P1, PT, R12, R11, PT ;  /* 0x0000000b0c00720b */ /* 0x000fda0003f2c000 */
[----:B------:R-:W-:Y:S05]  /*3660*/  @!P1 BRA `(.L_x_36) ;  /* 0xffffffe400709947 */ /* 0x000fea000383ffff */
.L_x_20:
[----:B------:R-:W-:Y:S05]  /*3670*/  BSYNC.RECONVERGENT B0 ;  /* 0x0000000000007941 */ /* 0x000fea0003800200 */
.L_x_19:
[----:B------:R-:W0:Y:S01]  /*3680*/  S2UR UR5, SR_CgaCtaId ;  /* 0x00000000000579c3 */ /* 0x000e220000008800 */
[----:B------:R-:W-:Y:S01]  /*3690*/  UMOV UR4, 0x400 ;  /* 0x0000040000047882 */ /* 0x000fe20000000000 */
[----:B------:R-:W-:Y:S02]  /*36a0*/  ISETP.GE.U32.AND P0, PT, R9, 0x42, PT ;  /* 0x000000420900780c */ /* 0x000fe40003f06070 */
[----:B------:R-:W-:Y:S01]  /*36b0*/  ISETP.GT.U32.AND P2, PT, R8, 0x1f, PT ;  /* 0x0000001f0800780c */ /* 0x000fe20003f44070 */
[----:B0-----:R-:W-:-:S06]  /*36c0*/  ULEA UR4, UR5, UR4, 0x18 ;  /* 0x0000000405047291 */ /* 0x001fcc000f8ec0ff */
[----:B------:R-:W-:-:S05]  /*36d0*/  LEA R0, R8, UR4, 0x3 ;  /* 0x0000000408007c11 */ /* 0x000fca000f8e18ff */
[----:B------:R0:W-:Y:S01]  /*36e0*/  STS.64 [R0], R6 ;  /* 0x0000000600007388 */ /* 0x0001e20000000a00 */
[----:B------:R-:W-:Y:S06]  /*36f0*/  BAR.SYNC.DEFER_BLOCKING 0x0 ;  /* 0x0000000000007b1d */ /* 0x000fec0000010000 */
[----:B------:R-:W-:Y:S05]  /*3700*/  @!P0 BRA `(.L_x_37) ;  /* 0x0000000000348947 */ /* 0x000fea0003800000 */
.L_x_38:
[----:B------:R-:W-:-:S04]  /*3710*/  SHF.R.U32.HI R11, RZ, 0x1, R9 ;  /* 0x00000001ff0b7819 */ /* 0x000fc80000011609 */
[----:B------:R-:W-:-:S13]  /*3720*/  ISETP.GE.U32.AND P1, PT, R8, R11, PT ;  /* 0x0000000b0800720c */ /* 0x000fda0003f26070 */
[----:B------:R-:W-:Y:S01]  /*3730*/  @!P1 IMAD R4, R11, 0x8, R0 ;  /* 0x000000080b049824 */ /* 0x000fe200078e0200 */
[----:B-1----:R-:W-:Y:S04]  /*3740*/  @!P1 LDS.64 R2, [R0] ;  /* 0x0000000000029984 */ /* 0x002fe80000000a00 */
[----:B0-----:R-:W0:Y:S02]  /*3750*/  @!P1 LDS.64 R6, [R4] ;  /* 0x0000000004069984 */ /* 0x001e240000000a00 */
[----:B0-----:R-:W-:-:S04]  /*3760*/  @!P1 FSETP.GT.AND P0, PT, R3, R7, PT ;  /* 0x000000070300920b */ /* 0x001fc80003f04000 */
[----:B------:R-:W-:Y:S02]  /*3770*/  @!P1 FSEL R3, R3, R7, P0 ;  /* 0x0000000703039208 */ /* 0x000fe40000000000 */
[----:B------:R-:W-:Y:S02]  /*3780*/  @!P1 FSEL R2, R2, R6, P0 ;  /* 0x0000000602029208 */ /* 0x000fe40000000000 */
[----:B------:R-:W-:Y:S02]  /*3790*/  ISETP.GT.U32.AND P0, PT, R9, 0x83, PT ;  /* 0x000000830900780c */ /* 0x000fe40003f04070 */
[----:B------:R-:W-:Y:S01]  /*37a0*/  MOV R9, R11 ;  /* 0x0000000b00097202 */ /* 0x000fe20000000f00 */
[----:B------:R1:W-:Y:S01]  /*37b0*/  @!P1 STS.64 [R0], R2 ;  /* 0x0000000200009388 */ /* 0x0003e20000000a00 */
[----:B------:R-:W-:Y:S09]  /*37c0*/  BAR.SYNC.DEFER_BLOCKING 0x0 ;  /* 0x0000000000007b1d */ /* 0x000ff20000010000 */
[----:B------:R-:W-:Y:S05]  /*37d0*/  @P0 BRA `(.L_x_38) ;  /* 0xfffffffc00cc0947 */ /* 0x000fea000383ffff */
.L_x_37:
[----:B------:R-:W-:Y:S05]  /*37e0*/  @P2 EXIT ;  /* 0x000000000000294d */ /* 0x000fea0003800000 */
[----:B------:R-:W-:Y:S04]  /*37f0*/  LDS.64 R16, [R0] ;  /* 0x0000000000107984 */ /* 0x000fe80000000a00 */
[----:B------:R-:W2:Y:S04]  /*3800*/  LDS.64 R18, [R0+0x100] ;  /* 0x0001000000127984 */ /* 0x000ea80000000a00 */
[----:B0-----:R-:W0:Y:S04]  /*3810*/  LDS.64 R6, [R0+0x80] ;  /* 0x0000800000067984 */ /* 0x001e280000000a00 */
[----:B------:R-:W3:Y:S04]  /*3820*/  LDS.64 R14, [R0+0x40] ;  /* 0x00004000000e7984 */ /* 0x000ee80000000a00 */
[----:B-1----:R-:W1:Y:S04]  /*3830*/  LDS.64 R2, [R0+0x20] ;  /* 0x0000200000027984 */ /* 0x002e680000000a00 */
[----:B------:R-:W4:Y:S04]  /*3840*/  LDS.64 R12, [R0+0x10] ;  /* 0x00001000000c7984 */ /* 0x000f280000000a00 */
[----:B------:R-:W5:Y:S01]  /*3850*/  LDS.64 R10, [R0+0x8] ;  /* 0x00000800000a7984 */ /* 0x000f620000000a00 */
[----:B--2---:R-:W-:-:S04]  /*3860*/  FSETP.GT.AND P1, PT, R17, R19, PT ;  /* 0x000000131100720b */ /* 0x004fc80003f24000 */
[----:B------:R-:W-:-:S04]  /*3870*/  FSEL R4, R17, R19, P1 ;  /* 0x0000001311047208 */ /* 0x000fc80000800000 */
[----:B0-----:R-:W-:-:S04]  /*3880*/  FSETP.GT.AND P2, PT, R4, R7, PT ;  /* 0x000000070400720b */ /* 0x001fc80003f44000 */
[----:B------:R-:W-:-:S04]  /*3890*/  FSEL R4, R4, R7, P2 ;  /* 0x0000000704047208 */ /* 0x000fc80001000000 */
[----:B---3--:R-:W-:-:S04]  /*38a0*/  FSETP.GT.AND P3, PT, R4, R15, PT ;  /* 0x0000000f0400720b */ /* 0x008fc80003f64000 */
[----:B------:R-:W-:Y:S02]  /*38b0*/  FSEL R4, R4, R15, P3 ;  /* 0x0000000f04047208 */ /* 0x000fe40001800000 */
[----:B------:R-:W-:Y:S02]  /*38c0*/  @P2 FSEL R6, R16, R18, P1 ;  /* 0x0000001210062208 */ /* 0x000fe40000800000 */
[-C--:B-1----:R-:W-:Y:S02]  /*38d0*/  FSETP.GT.AND P4, PT, R4, R3.reuse, PT ;  /* 0x000000030400720b */ /* 0x082fe40003f84000 */
[----:B------:R-:W-:Y:S02]  /*38e0*/  ISETP.NE.AND P1, PT, R8, RZ, PT ;  /* 0x000000ff0800720c */ /* 0x000fe40003f25270 */
[----:B------:R-:W-:-:S04]  /*38f0*/  FSEL R4, R4, R3, P4 ;  /* 0x0000000304047208 */ /* 0x000fc80002000000 */
[----:B----4-:R-:W-:-:S04]  /*3900*/  FSETP.GT.AND P5, PT, R4, R13, PT ;  /* 0x0000000d0400720b */ /* 0x010fc80003fa4000 */
[----:B------:R-:W-:Y:S02]  /*3910*/  FSEL R4, R4, R13, P5 ;  /* 0x0000000d04047208 */ /* 0x000fe40002800000 */
[----:B------:R-:W-:Y:S02]  /*3920*/  @P4 FSEL R2, R6, R14, P3 ;  /* 0x0000000e06024208 */ /* 0x000fe40001800000 */
[----:B-----5:R-:W-:-:S04]  /*3930*/  FSETP.GT.AND P0, PT, R4, R11, PT ;  /* 0x0000000b0400720b */ /* 0x020fc80003f04000 */
[----:B------:R-:W-:-:S09]  /*3940*/  FSEL R11, R4, R11, P0 ;  /* 0x0000000b040b7208 */ /* 0x000fd20000000000 */
[----:B------:R-:W-:-:S05]  /*3950*/  @P0 FSEL R10, R2, R12, P5 ;  /* 0x0000000c020a0208 */ /* 0x000fca0002800000 */
[----:B------:R0:W-:Y:S01]  /*3960*/  STS.64 [R0], R10 ;  /* 0x0000000a00007388 */ /* 0x0001e20000000a00 */
[----:B------:R-:W-:Y:S05]  /*3970*/  @P1 EXIT ;  /* 0x000000000000194d */ /* 0x000fea0003800000 */
[----:B------:R-:W1:Y:S01]  /*3980*/  S2UR UR5, SR_CgaCtaId ;  /* 0x00000000000579c3 */ /* 0x000e620000008800 */
[----:B------:R-:W-:-:S07]  /*3990*/  UMOV UR4, 0x400 ;  /* 0x0000040000047882 */ /* 0x000fce0000000000 */
[----:B------:R-:W2:Y:S01]  /*39a0*/  LDC.64 R2, c[0x0][0x380] ;  /* 0x0000e000ff027b82 */ /* 0x000ea20000000a00 */
[----:B-1----:R-:W-:Y:S01]  /*39b0*/  ULEA UR4, UR5, UR4, 0x18 ;  /* 0x0000000405047291 */ /* 0x002fe2000f8ec0ff */
[----:B--2---:R-:W-:-:S08]  /*39c0*/  IMAD.WIDE.U32 R2, R5, 0x8, R2 ;  /* 0x0000000805027825 */ /* 0x004fd000078e0002 */
[----:B------:R-:W1:Y:S04]  /*39d0*/  LDS.64 R6, [UR4] ;  /* 0x00000004ff067984 */ /* 0x000e680008000a00 */
[----:B-1----:R-:W-:Y:S04]  /*39e0*/  STG.E desc[UR6][R2.64], R6 ;  /* 0x0000000602007986 */ /* 0x002fe8000c101906 */
[----:B------:R-:W-:Y:S01]  /*39f0*/  STG.E desc[UR6][R2.64+0x4], R7 ;  /* 0x0000040702007986 */ /* 0x000fe2000c101906 */
[----:B------:R-:W-:Y:S05]  /*3a00*/  EXIT ;  /* 0x000000000000794d */ /* 0x000fea0003800000 */
        .weak           $__internal_0_$__cuda_sm3x_div_rn_noftz_f32_slowpath
        .type           $__internal_0_$__cuda_sm3x_div_rn_noftz_f32_slowpath,@function
        .size           $__internal_0_$__cuda_sm3x_div_rn_noftz_f32_slowpath,(.L_x_48 - $__internal_0_$__cuda_sm3x_div_rn_noftz_f32_slowpath)
$__internal_0_$__cuda_sm3x_div_rn_noftz_f32_slowpath:
[----:B------:R-:W-:Y:S02]  /*3a10*/  SHF.R.U32.HI R0, RZ, 0x17, R3 ;  /* 0x00000017ff007819 */ /* 0x000fe40000011603 */
[----:B------:R-:W-:Y:S02]  /*3a20*/  MOV R10, R3 ;  /* 0x00000003000a7202 */ /* 0x000fe40000000f00 */
[----:B------:R-:W-:-:S05]  /*3a30*/  LOP3.LUT R6, R0, 0xff, RZ, 0xc0, !PT ;  /* 0x000000ff00067812 */ /* 0x000fca00078ec0ff */
[----:B------:R-:W-:-:S05]  /*3a40*/  VIADD R11, R6, 0xffffffff ;  /* 0xffffffff060b7836 */ /* 0x000fca0000000000 */
[----:B------:R-:W-:-:S13]  /*3a50*/  ISETP.GT.U32.AND P0, PT, R11, 0xfd, PT ;  /* 0x000000fd0b00780c */ /* 0x000fda0003f04070 */
[----:B------:R-:W-:Y:S01]  /*3a60*/  @!P0 IMAD.MOV.U32 R7, RZ, RZ, RZ ;  /* 0x000000ffff078224 */ /* 0x000fe200078e00ff */
[----:B------:R-:W-:Y:S06]  /*3a70*/  @!P0 BRA `(.L_x_39) ;  /* 0x0000000000408947 */ /* 0x000fec0003800000 */
[----:B------:R-:W-:Y:S02]  /*3a80*/  FSETP.GTU.FTZ.AND P0, PT, |R3|, +INF , PT ;  /* 0x7f8000000300780b */ /* 0x000fe40003f1c200 */
[----:B------:R-:W-:-:S11]  /*3a90*/  MOV R0, R3 ;  /* 0x0000000300007202 */ /* 0x000fd60000000f00 */
[----:B------:R-:W-:Y:S05]  /*3aa0*/  @P0 BRA `(.L_x_40) ;  /* 0x0000000400280947 */ /* 0x000fea0003800000 */
[----:B------:R-:W-:-:S05]  /*3ab0*/  IMAD.MOV.U32 R3, RZ, RZ, 0x447a0000 ;  /* 0x447a0000ff037424 */ /* 0x000fca00078e00ff */
[----:B------:R-:W-:-:S13]  /*3ac0*/  LOP3.LUT P0, RZ, R10, 0x7fffffff, R3, 0xc8, !PT ;  /* 0x7fffffff0aff7812 */ /* 0x000fda000780c803 */
[----:B------:R-:W-:Y:S05]  /*3ad0*/  @!P0 BRA `(.L_x_41) ;  /* 0x0000000400148947 */ /* 0x000fea0003800000 */
[----:B------:R-:W-:Y:S02]  /*3ae0*/  FSETP.NEU.FTZ.AND P0, PT, |R0|, +INF , PT ;  /* 0x7f8000000000780b */ /* 0x000fe40003f1d200 */
[----:B------:R-:W-:-:S04]  /*3af0*/  LOP3.LUT P1, RZ, R3, 0x7fffffff, RZ, 0xc0, !PT ;  /* 0x7fffffff03ff7812 */ /* 0x000fc8000782c0ff */
[----:B------:R-:W-:-:S13]  /*3b00*/  PLOP3.LUT P0, PT, P0, P1, PT, 0x2f, 0xf2 ;  /* 0x0000000000f2781c */ /* 0x000fda0000702577 */
[----:B------:R-:W-:Y:S05]  /*3b10*/  @P0 BRA `(.L_x_42) ;  /* 0x0000000000fc0947 */ /* 0x000fea0003800000 */
[----:B------:R-:W-:-:S13]  /*3b20*/  LOP3.LUT P0, RZ, R10, 0x7fffffff, RZ, 0xc0, !PT ;  /* 0x7fffffff0aff7812 */ /* 0x000fda000780c0ff */
[----:B------:R-:W-:Y:S05]  /*3b30*/  @!P0 BRA `(.L_x_43) ;  /* 0x0000000000e88947 */ /* 0x000fea0003800000 */
[----:B------:R-:W-:Y:S01]  /*3b40*/  ISETP.GE.AND P0, PT, R11, RZ, PT ;  /* 0x000000ff0b00720c */ /* 0x000fe20003f06270 */
[----:B------:R-:W-:-:S12]  /*3b50*/  HFMA2 R7, -RZ, RZ, 0, 0 ;  /* 0x00000000ff077431 */ /* 0x000fd800000001ff */
[----:B------:R-:W-:Y:S01]  /*3b60*/  @!P0 FFMA R10, R0, 1.84467440737095516160e+19, RZ ;  /* 0x5f800000000a8823 */ /* 0x000fe200000000ff */
[----:B------:R-:W-:-:S07]  /*3b70*/  @!P0 VIADD R7, R7, 0x40 ;  /* 0x0000004007078836 */ /* 0x000fce0000000000 */
.L_x_39:
[----:B------:R-:W-:Y:S01]  /*3b80*/  LEA R3, R6, 0xc0800000, 0x17 ;  /* 0xc080000006037811 */ /* 0x000fe200078eb8ff */
[----:B------:R-:W-:Y:S01]  /*3b90*/  UMOV UR4, 0x447a0000 ;  /* 0x447a000000047882 */ /* 0x000fe20000000000 */
[----:B------:R-:W-:Y:S01]  /*3ba0*/  IADD3 R6, PT, PT, R7, 0x88, -R6 ;  /* 0x0000008807067810 */ /* 0x000fe20007ffe806 */
[----:B------:R-:W-:Y:S01]  /*3bb0*/  UIADD3 UR4, UPT, UPT, UR4, -0x4800000, URZ ;  /* 0xfb80000004047890 */ /* 0x000fe2000fffe0ff */
[----:B------:R-:W-:-:S04]  /*3bc0*/  IADD3 R10, PT, PT, -R3, R10, RZ ;  /* 0x0000000a030a7210 */ /* 0x000fc80007ffe1ff */
[----:B------:R-:W0:Y:S01]  /*3bd0*/  MUFU.RCP R0, R10 ;  /* 0x0000000a00007308 */ /* 0x000e220000001000 */
[----:B------:R-:W-:-:S04]  /*3be0*/  FADD.FTZ R3, -R10, -RZ ;  /* 0x800000ff0a037221 */ /* 0x000fc80000010100 */
[----:B0-----:R-:W-:-:S04]  /*3bf0*/  FFMA R11, R0, R3, 1 ;  /* 0x3f800000000b7423 */ /* 0x001fc80000000003 */
[----:B------:R-:W-:-:S04]  /*3c00*/  FFMA R0, R0, R11, R0 ;  /* 0x0000000b00007223 */ /* 0x000fc80000000000 */
[----:B------:R-:W-:-:S04]  /*3c10*/  FFMA R11, R0, UR4, RZ ;  /* 0x00000004000b7c23 */ /* 0x000fc800080000ff */
[----:B------:R-:W-:-:S04]  /*3c20*/  FFMA R12, R3, R11, UR4 ;  /* 0x00000004030c7e23 */ /* 0x000fc8000800000b */
[----:B------:R-:W-:-:S04]  /*3c30*/  FFMA R11, R0, R12, R11 ;  /* 0x0000000c000b7223 */ /* 0x000fc8000000000b */
[----:B------:R-:W-:-:S04]  /*3c40*/  FFMA R12, R3, R11, UR4 ;  /* 0x00000004030c7e23 */ /* 0x000fc8000800000b */
[----:B------:R-:W-:-:S05]  /*3c50*/  FFMA R3, R0, R12, R11 ;  /* 0x0000000c00037223 */ /* 0x000fca000000000b */
[----:B------:R-:W-:-:S04]  /*3c60*/  SHF.R.U32.HI R10, RZ, 0x17, R3 ;  /* 0x00000017ff0a7819 */ /* 0x000fc80000011603 */
[----:B------:R-:W-:-:S05]  /*3c70*/  LOP3.LUT R10, R10, 0xff, RZ, 0xc0, !PT ;  /* 0x000000ff0a0a7812 */ /* 0x000fca00078ec0ff */
[----:B------:R-:W-:-:S05]  /*3c80*/  IMAD.IADD R13, R10, 0x1, R6 ;  /* 0x000000010a0d7824 */ /* 0x000fca00078e0206 */
[----:B------:R-:W-:-:S04]  /*3c90*/  IADD3 R7, PT, PT, R13, -0x1, RZ ;  /* 0xffffffff0d077810 */ /* 0x000fc80007ffe0ff */
[----:B------:R-:W-:-:S13]  /*3ca0*/  ISETP.GE.U32.AND P0, PT, R7, 0xfe, PT ;  /* 0x000000fe0700780c */ /* 0x000fda0003f06070 */
[----:B------:R-:W-:Y:S05]  /*3cb0*/  @!P0 BRA `(.L_x_44) ;  /* 0x0000000000808947 */ /* 0x000fea0003800000 */
[----:B------:R-:W-:-:S13]  /*3cc0*/  ISETP.GT.AND P0, PT, R13, 0xfe, PT ;  /* 0x000000fe0d00780c */ /* 0x000fda0003f04270 */
[----:B------:R-:W-:Y:S05]  /*3cd0*/  @P0 BRA `(.L_x_45) ;  /* 0x00000000006c0947 */ /* 0x000fea0003800000 */
[----:B------:R-:W-:-:S13]  /*3ce0*/  ISETP.GE.AND P0, PT, R13, 0x1, PT ;  /* 0x000000010d00780c */ /* 0x000fda0003f06270 */
[----:B------:R-:W-:Y:S05]  /*3cf0*/  @P0 BRA `(.L_x_46) ;  /* 0x0000000000980947 */ /* 0x000fea0003800000 */
[----:B------:R-:W-:Y:S02]  /*3d00*/  ISETP.GE.AND P0, PT, R13, -0x18, PT ;  /* 0xffffffe80d00780c */ /* 0x000fe40003f06270 */
[----:B------:R-:W-:-:S11]  /*3d10*/  LOP3.LUT R3, R3, 0x80000000, RZ, 0xc0, !PT ;  /* 0x8000000003037812 */ /* 0x000fd600078ec0ff */
[----:B------:R-:W-:Y:S05]  /*3d20*/  @!P0 BRA `(.L_x_46) ;  /* 0x00000000008c8947 */ /* 0x000fea0003800000 */
[CCC-:B------:R-:W-:Y:S01]  /*3d30*/  FFMA.RZ R6, R0.reuse, R12.reuse, R11.reuse ;  /* 0x0000000c00067223 */ /* 0x1c0fe2000000c00b */
[-CC-:B------:R-:W-:Y:S01]  /*3d40*/  FFMA.RM R7, R0, R12.reuse, R11.reuse ;  /* 0x0000000c00077223 */ /* 0x180fe2000000400b */
[C---:B------:R-:W-:Y:S02]  /*3d50*/  ISETP.NE.AND P2, PT, R13.reuse, RZ, PT ;  /* 0x000000ff0d00720c */ /* 0x040fe40003f45270 */
[C---:B------:R-:W-:Y:S02]  /*3d60*/  ISETP.NE.AND P1, PT, R13.reuse, RZ, PT ;  /* 0x000000ff0d00720c */ /* 0x040fe40003f25270 */
[----:B------:R-:W-:Y:S01]  /*3d70*/  LOP3.LUT R10, R6, 0x7fffff, RZ, 0xc0, !PT ;  /* 0x007fffff060a7812 */ /* 0x000fe200078ec0ff */
[----:B------:R-:W-:Y:S01]  /*3d80*/  FFMA.RP R6, R0, R12, R11 ;  /* 0x0000000c00067223 */ /* 0x000fe2000000800b */
[C---:B------:R-:W-:Y:S01]  /*3d90*/  VIADD R11, R13.reuse, 0x20 ;  /* 0x000000200d0b7836 */ /* 0x040fe20000000000 */
[----:B------:R-:W-:Y:S02]  /*3da0*/  IADD3 R0, PT, PT, -R13, RZ, RZ ;  /* 0x000000ff0d007210 */ /* 0x000fe40007ffe1ff */
[----:B------:R-:W-:-:S02]  /*3db0*/  LOP3.LUT R10, R10, 0x800000, RZ, 0xfc, !PT ;  /* 0x008000000a0a7812 */ /* 0x000fc400078efcff */
[----:B------:R-:W-:Y:S02]  /*3dc0*/  FSETP.NEU.FTZ.AND P0, PT, R6, R7, PT ;  /* 0x000000070600720b */ /* 0x000fe40003f1d000 */
[----:B------:R-:W-:Y:S02]  /*3dd0*/  SHF.L.U32 R11, R10, R11, RZ ;  /* 0x0000000b0a0b7219 */ /* 0x000fe400000006ff */
[----:B------:R-:W-:Y:S02]  /*3de0*/  SEL R7, R0, RZ, P2 ;  /* 0x000000ff00077207 */ /* 0x000fe40001000000 */
[----:B------:R-:W-:Y:S02]  /*3df0*/  ISETP.NE.AND P1, PT, R11, RZ, P1 ;  /* 0x000000ff0b00720c */ /* 0x000fe40000f25270 */
[----:B------:R-:W-:Y:S02]  /*3e00*/  SHF.R.U32.HI R7, RZ, R7, R10 ;  /* 0x00000007ff077219 */ /* 0x000fe4000001160a */
[----:B------:R-:W-:-:S02]  /*3e10*/  PLOP3.LUT P0, PT, P0, P1, PT, 0xf8, 0x8f ;  /* 0x00000000008f781c */ /* 0x000fc40000703f70 */
[----:B------:R-:W-:Y:S02]  /*3e20*/  SHF.R.U32.HI R11, RZ, 0x1, R7 ;  /* 0x00000001ff0b7819 */ /* 0x000fe40000011607 */
[----:B------:R-:W-:-:S04]  /*3e30*/  SEL R0, RZ, 0x1, !P0 ;  /* 0x00000001ff007807 */ /* 0x000fc80004000000 */
[----:B------:R-:W-:-:S04]  /*3e40*/  LOP3.LUT R0, R0, 0x1, R11, 0xf8, !PT ;  /* 0x0000000100007812 */ /* 0x000fc800078ef80b */
[----:B------:R-:W-:-:S05]  /*3e50*/  LOP3.LUT R0, R0, R7, RZ, 0xc0, !PT ;  /* 0x0000000700007212 */ /* 0x000fca00078ec0ff */
[----:B------:R-:W-:-:S05]  /*3e60*/  IMAD.IADD R0, R11, 0x1, R0 ;  /* 0x000000010b007824 */ /* 0x000fca00078e0200 */
[----:B------:R-:W-:Y:S01]  /*3e70*/  LOP3.LUT R3, R0, R3, RZ, 0xfc, !PT ;  /* 0x0000000300037212 */ /* 0x000fe200078efcff */
[----:B------:R-:W-:Y:S06]  /*3e80*/  BRA `(.L_x_46) ;  /* 0x0000000000347947 */ /* 0x000fec0003800000 */
.L_x_45:
[----:B------:R-:W-:-:S04]  /*3e90*/  LOP3.LUT R3, R3, 0x80000000, RZ, 0xc0, !PT ;  /* 0x8000000003037812 */ /* 0x000fc800078ec0ff */
[----:B------:R-:W-:Y:S01]  /*3ea0*/  LOP3.LUT R3, R3, 0x7f800000, RZ, 0xfc, !PT ;  /* 0x7f80000003037812 */ /* 0x000fe200078efcff */
[----:B------:R-:W-:Y:S06]  /*3eb0*/  BRA `(.L_x_46) ;  /* 0x0000000000287947 */ /* 0x000fec0003800000 */
.L_x_44:
[----:B------:R-:W-:Y:S01]  /*3ec0*/  LEA R3, R6, R3, 0x17 ;  /* 0x0000000306037211 */ /* 0x000fe200078eb8ff */
[----:B------:R-:W-:Y:S06]  /*3ed0*/  BRA `(.L_x_46) ;  /* 0x0000000000207947 */ /* 0x000fec0003800000 */
.L_x_43:
[----:B------:R-:W-:-:S04]  /*3ee0*/  LOP3.LUT R3, R10, 0x80000000, R3, 0x48, !PT ;  /* 0x800000000a037812 */ /* 0x000fc800078e4803 */
[----:B------:R-:W-:Y:S01]  /*3ef0*/  LOP3.LUT R3, R3, 0x7f800000, RZ, 0xfc, !PT ;  /* 0x7f80000003037812 */ /* 0x000fe200078efcff */
[----:B------:R-:W-:Y:S06]  /*3f00*/  BRA `(.L_x_46) ;  /* 0x0000000000147947 */ /* 0x000fec0003800000 */
.L_x_42:
[----:B------:R-:W-:Y:S01]  /*3f10*/  LOP3.LUT R3, R10, 0x80000000, R3, 0x48, !PT ;  /* 0x800000000a037812 */ /* 0x000fe200078e4803 */
[----:B------:R-:W-:Y:S06]  /*3f20*/  BRA `(.L_x_46) ;  /* 0x00000000000c7947 */ /* 0x000fec0003800000 */
.L_x_41:
[----:B------:R-:W0:Y:S01]  /*3f30*/  MUFU.RSQ R3, -QNAN ;  /* 0xffc0000000037908 */ /* 0x000e220000001400 */
[----:B------:R-:W-:Y:S05]  /*3f40*/  BRA `(.L_x_46) ;  /* 0x0000000000047947 */ /* 0x000fea0003800000 */
.L_x_40:
[----:B------:R-:W-:-:S07]  /*3f50*/  FADD.FTZ R3, R0, 1000 ;  /* 0x447a000000037421 */ /* 0x000fce0000010000 */
.L_x_46:
[----:B------:R-:W-:Y:S01]  /*3f60*/  IMAD.MOV.U32 R6, RZ, RZ, R4 ;  /* 0x000000ffff067224 */ /* 0x000fe200078e0004 */
[----:B------:R-:W-:-:S04]  /*3f70*/  MOV R7, 0x0 ;  /* 0x0000000000077802 */ /* 0x000fc80000000f00 */
[----:B0-----:R-:W-:Y:S05]  /*3f80*/  RET.REL.NODEC R6 `(_Z6kernelP5point) ;  /* 0xffffffc0061c7950 */ /* 0x001fea0003c3ffff */
.L_x_47:
        /* <DEDUP_REMOVED lines=15> */
.L_x_48:


//--------------------- .nv.global.init           --------------------------
	.section	.nv.global.init,"aw",@progbits
	.align	4
.nv.global.init:
	.type		__cudart_i2opi_f,@object
	.size		__cudart_i2opi_f,(.L_43 - __cudart_i2opi_f)
__cudart_i2opi_f:
        /*0000*/ 	.byte	0x41, 0x90, 0x43, 0x3c, 0x99, 0x95, 0x62, 0xdb, 0xc0, 0xdd, 0x34, 0xf5, 0xd1, 0x57, 0x27, 0xfc
        /*0010*/ 	.byte	0x29, 0x15, 0x44, 0x4e, 0x6e, 0x83, 0xf9, 0xa2
.L_43:


//--------------------- .nv.shared.reserved.0     --------------------------
	.section	.nv.shared.reserved.0,"aw",@nobits
	.weak		__nv_reservedSMEM_offset_0_alias
	.size		__nv_reservedSMEM_offset_0_alias, 0, 64
	.other		__nv_reservedSMEM_offset_0_alias,@"STO_CUDA_RESERVED_SHARED STV_DEFAULT"
__nv_reservedSMEM_offset_0_alias:
	.zero		0
	.zero		64


//--------------------- .nv.global                --------------------------
	.section	.nv.global,"aw",@nobits
.nv.global:
	.type		_ZN34_INTERNAL_1479e3ea_4_k_cu__Z4funcf6thrust24THRUST_300001_SM_1000_NS3seqE,@object
	.size		_ZN34_INTERNAL_1479e3ea_4_k_cu__Z4funcf6thrust24THRUST_300001_SM_1000_NS3seqE,(_ZN34_INTERNAL_1479e3ea_4_k_cu__Z4funcf4cuda3std3__48in_placeE - _ZN34_INTERNAL_1479e3ea_4_k_cu__Z4funcf6thrust24THRUST_300001_SM_1000_NS3seqE)
_ZN34_INTERNAL_1479e3ea_4_k_cu__Z4funcf6thrust24THRUST_300001_SM_1000_NS3seqE:
	.zero		1
	.type		_ZN34_INTERNAL_1479e3ea_4_k_cu__Z4funcf4cuda3std3__48in_placeE,@object
	.size		_ZN34_INTERNAL_1479e3ea_4_k_cu__Z4funcf4cuda3std3__48in_placeE,(_ZN34_INTERNAL_1479e3ea_4_k_cu__Z4funcf4cuda3std6ranges3__45__cpo4sizeE - _ZN34_INTERNAL_1479e3ea_4_k_cu__Z4funcf4cuda3std3__48in_placeE)
_ZN34_INTERNAL_1479e3ea_4_k_cu__Z4funcf4cuda3std3__48in_placeE:
	.zero		1
	.type		_ZN34_INTERNAL_1479e3ea_4_k_cu__Z4funcf4cuda3std6ranges3__45__cpo4sizeE,@object
	.size		_ZN34_INTERNAL_1479e3ea_4_k_cu__Z4funcf4cuda3std6ranges3__45__cpo4sizeE,(_ZN34_INTERNAL_1479e3ea_4_k_cu__Z4funcf6thrust24THRUST_300001_SM_1000_NS12placeholders2_3E - _ZN34_INTERNAL_1479e3ea_4_k_cu__Z4funcf4cuda3std6ranges3__45__cpo4sizeE)
_ZN34_INTERNAL_1479e3ea_4_k_cu__Z4funcf4cuda3std6ranges3__45__cpo4sizeE:
	.zero		1
	.type		_ZN34_INTERNAL_1479e3ea_4_k_cu__Z4funcf6thrust24THRUST_300001_SM_1000_NS12placeholders2_3E,@object
	.size		_ZN34_INTERNAL_1479e3ea_4_k_cu__Z4funcf6thrust24THRUST_300001_SM_1000_NS12placeholders2_3E,(_ZN34_INTERNAL_1479e3ea_4_k_cu__Z4funcf4cuda3std3__45__cpo6cbeginE - _ZN34_INTERNAL_1479e3ea_4_k_cu__Z4funcf6thrust24THRUST_300001_SM_1000_NS12placeholders2_3E)
_ZN34_INTERNAL_1479e3ea_4_k_cu__Z4funcf6thrust24THRUST_300001_SM_1000_NS12placeholders2_3E:
	.zero		1
	.type		_ZN34_INTERNAL_1479e3ea_4_k_cu__Z4funcf4cuda3std3__45__cpo6cbeginE,@object
	.size		_ZN34_INTERNAL_1479e3ea_4_k_cu__Z4funcf4cuda3std3__45__cpo6cbeginE,(_ZN34_INTERNAL_1479e3ea_4_k_cu__Z4funcf4cuda3std6ranges3__45__cpo6cbeginE - _ZN34_INTERNAL_1479e3ea_4_k_cu__Z4funcf4cuda3std3__45__cpo6cbeginE)
_ZN34_INTERNAL_1479e3ea_4_k_cu__Z4funcf4cuda3std3__45__cpo6cbeginE:
	.zero		1
	.type		_ZN34_INTERNAL_1479e3ea_4_k_cu__Z4funcf4cuda3std6ranges3__45__cpo6cbeginE,@object
	.size		_ZN34_INTERNAL_1479e3ea_4_k_cu__Z4funcf4cuda3std6ranges3__45__cpo6cbeginE,(_ZN34_INTERNAL_1479e3ea_4_k_cu__Z4funcf6thrust24THRUST_300001_SM_1000_NS12placeholders2_7E - _ZN34_INTERNAL_1479e3ea_4_k_cu__Z4funcf4cuda3std6ranges3__45__cpo6cbeginE)
_ZN34_INTERNAL_1479e3ea_4_k_cu__Z4funcf4cuda3std6ranges3__45__cpo6cbeginE:
	.zero		1
	.type		_ZN34_INTERNAL_1479e3ea_4_k_cu__Z4funcf6thrust24THRUST_300001_SM_1000_NS12placeholders2_7E,@object
	.size		_ZN34_INTERNAL_1479e3ea_4_k_cu__Z4funcf6thrust24THRUST_300001_SM_1000_NS12placeholders2_7E,(_ZN34_INTERNAL_1479e3ea_4_k_cu__Z4funcf4cuda3std3__45__cpo7crbeginE - _ZN34_INTERNAL_1479e3ea_4_k_cu__Z4funcf6thrust24THRUST_300001_SM_1000_NS12placeholders2_7E)
_ZN34_INTERNAL_1479e3ea_4_k_cu__Z4funcf6thrust24THRUST_300001_SM_1000_NS12placeholders2_7E:
	.zero		1
	.type		_ZN34_INTERNAL_1479e3ea_4_k_cu__Z4funcf4cuda3std3__45__cpo7crbeginE,@object
	.size		_ZN34_INTERNAL_1479e3ea_4_k_cu__Z4funcf4cuda3std3__45__cpo7crbeginE,(_ZN34_INTERNAL_1479e3ea_4_k_cu__Z4funcf4cuda3std6ranges3__45__cpo4nextE - _ZN34_INTERNAL_1479e3ea_4_k_cu__Z4funcf4cuda3std3__45__cpo7crbeginE)
_ZN34_INTERNAL_1479e3ea_4_k_cu__Z4funcf4cuda3std3__45__cpo7crbeginE:
	.zero		1
	.type		_ZN34_INTERNAL_1479e3ea_4_k_cu__Z4funcf4cuda3std6ranges3__45__cpo4nextE,@object
	.size		_ZN34_INTERNAL_1479e3ea_4_k_cu__Z4funcf4cuda3std6ranges3__45__cpo4nextE,(_ZN34_INTERNAL_1479e3ea_4_k_cu__Z4funcf4cuda3std6ranges3__45__cpo4swapE - _ZN34_INTERNAL_1479e3ea_4_k_cu__Z4funcf4cuda3std6ranges3__45__cpo4nextE)
_ZN34_INTERNAL_1479e3ea_4_k_cu__Z4funcf4cuda3std6ranges3__45__cpo4nextE:
	.zero		1
	.type		_ZN34_INTERNAL_1479e3ea_4_k_cu__Z4funcf4cuda3std6ranges3__45__cpo4swapE,@object
	.size		_ZN34_INTERNAL_1479e3ea_4_k_cu__Z4funcf4cuda3std6ranges3__45__cpo4swapE,(_ZN34_INTERNAL_1479e3ea_4_k_cu__Z4funcf6thrust24THRUST_300001_SM_1000_NS8cuda_cub10par_nosyncE - _ZN34_INTERNAL_1479e3ea_4_k_cu__Z4funcf4cuda3std6ranges3__45__cpo4swapE)
_ZN34_INTERNAL_1479e3ea_4_k_cu__Z4funcf4cuda3std6ranges3__45__cpo4swapE:
	.zero		1
	.type		_ZN34_INTERNAL_1479e3ea_4_k_cu__Z4funcf6thrust24THRUST_300001_SM_1000_NS8cuda_cub10par_nosyncE,@object
	.size		_ZN34_INTERNAL_1479e3ea_4_k_cu__Z4funcf6thrust24THRUST_300001_SM_1000_NS8cuda_cub10par_nosyncE,(_ZN34_INTERNAL_1479e3ea_4_k_cu__Z4funcf6thrust24THRUST_300001_SM_1000_NS12placeholders2_9E - _ZN34_INTERNAL_1479e3ea_4_k_cu__Z4funcf6thrust24THRUST_300001_SM_1000_NS8cuda_cub10par_nosyncE)
_ZN34_INTERNAL_1479e3ea_4_k_cu__Z4funcf6thrust24THRUST_300001_SM_1000_NS8cuda_cub10par_nosyncE:
	.zero		1
	.type		_ZN34_INTERNAL_1479e3ea_4_k_cu__Z4funcf6thrust24THRUST_300001_SM_1000_NS12placeholders2_9E,@object
	.size		_ZN34_INTERNAL_1479e3ea_4_k_cu__Z4funcf6thrust24THRUST_300001_SM_1000_NS12placeholders2_9E,(_ZN34_INTERNAL_1479e3ea_4_k_cu__Z4funcf4cuda3std3__436_GLOBAL__N__1479e3ea_4_k_cu__Z4funcf6ignoreE - _ZN34_INTERNAL_1479e3ea_4_k_cu__Z4funcf6thrust24THRUST_300001_SM_1000_NS12placeholders2_9E)
_ZN34_INTERNAL_1479e3ea_4_k_cu__Z4funcf6thrust24THRUST_300001_SM_1000_NS12placeholders2_9E:
	.zero		1
	.type		_ZN34_INTERNAL_1479e3ea_4_k_cu__Z4funcf4cuda3std3__436_GLOBAL__N__1479e3ea_4_k_cu__Z4funcf6ignoreE,@object
	.size		_ZN34_INTERNAL_1479e3ea_4_k_cu__Z4funcf4cuda3std3__436_GLOBAL__N__1479e3ea_4_k_cu__Z4funcf6ignoreE,(_ZN34_INTERNAL_1479e3ea_4_k_cu__Z4funcf4cuda3std6ranges3__45__cpo4dataE - _ZN34_INTERNAL_1479e3ea_4_k_cu__Z4funcf4cuda3std3__436_GLOBAL__N__1479e3ea_4_k_cu__Z4funcf6ignoreE)
_ZN34_INTERNAL_1479e3ea_4_k_cu__Z4funcf4cuda3std3__436_GLOBAL__N__1479e3ea_4_k_cu__Z4funcf6ignoreE:
	.zero		1
	.type		_ZN34_INTERNAL_1479e3ea_4_k_cu__Z4funcf4cuda3std6ranges3__45__cpo4dataE,@object
	.size		_ZN34_INTERNAL_1479e3ea_4_k_cu__Z4funcf4cuda3std6ranges3__45__cpo4dataE,(_ZN34_INTERNAL_1479e3ea_4_k_cu__Z4funcf6thrust24THRUST_300001_SM_1000_NS12placeholders2_1E - _ZN34_INTERNAL_1479e3ea_4_k_cu__Z4funcf4cuda3std6ranges3__45__cpo4dataE)
_ZN34_INTERNAL_1479e3ea_4_k_cu__Z4funcf4cuda3std6ranges3__45__cpo4dataE:
	.zero		1
	.type		_ZN34_INTERNAL_1479e3ea_4_k_cu__Z4funcf6thrust24THRUST_300001_SM_1000_NS12placeholders2_1E,@object
	.size		_ZN34_INTERNAL_1479e3ea_4_k_cu__Z4funcf6thrust24THRUST_300001_SM_1000_NS12placeholders2_1E,(_ZN34_INTERNAL_1479e3ea_4_k_cu__Z4funcf4cuda3std3__45__cpo5beginE - _ZN34_INTERNAL_1479e3ea_4_k_cu__Z4funcf6thrust24THRUST_300001_SM_1000_NS12placeholders2_1E)
_ZN34_INTERNAL_1479e3ea_4_k_cu__Z4funcf6thrust24THRUST_300001_SM_1000_NS12placeholders2_1E:
	.zero		1
	.type		_ZN34_INTERNAL_1479e3ea_4_k_cu__Z4funcf4cuda3std3__45__cpo5beginE,@object
	.size		_ZN34_INTERNAL_1479e3ea_4_k_cu__Z4funcf4cuda3std3__45__cpo5beginE,(_ZN34_INTERNAL_1479e3ea_4_k_cu__Z4funcf4cuda3std6ranges3__45__cpo5beginE - _ZN34_INTERNAL_1479e3ea_4_k_cu__Z4funcf4cuda3std3__45__cpo5beginE)
_ZN34_INTERNAL_1479e3ea_4_k_cu__Z4funcf4cuda3std3__45__cpo5beginE:
	.zero		1
	.type		_ZN34_INTERNAL_1479e3ea_4_k_cu__Z4funcf4cuda3std6ranges3__45__cpo5beginE,@object
	.size		_ZN34_INTERNAL_1479e3ea_4_k_cu__Z4funcf4cuda3std6ranges3__45__cpo5beginE,(_ZN34_INTERNAL_1479e3ea_4_k_cu__Z4funcf6thrust24THRUST_300001_SM_1000_NS12placeholders2_5E - _ZN34_INTERNAL_1479e3ea_4_k_cu__Z4funcf4cuda3std6ranges3__45__cpo5beginE)
_ZN34_INTERNAL_1479e3ea_4_k_cu__Z4funcf4cuda3std6ranges3__45__cpo5beginE:
	.zero		1
	.type		_ZN34_INTERNAL_1479e3ea_4_k_cu__Z4funcf6thrust24THRUST_300001_SM_1000_NS12placeholders2_5E,@object
	.size		_ZN34_INTERNAL_1479e3ea_4_k_cu__Z4funcf6thrust24THRUST_300001_SM_1000_NS12placeholders2_5E,(_ZN34_INTERNAL_1479e3ea_4_k_cu__Z4funcf4cuda3std3__45__cpo6rbeginE - _ZN34_INTERNAL_1479e3ea_4_k_cu__Z4funcf6thrust24THRUST_300001_SM_1000_NS12placeholders2_5E)
_ZN34_INTERNAL_1479e3ea_4_k_cu__Z4funcf6thrust24THRUST_300001_SM_1000_NS12placeholders2_5E:
	.zero		1
	.type		_ZN34_INTERNAL_1479e3ea_4_k_cu__Z4funcf4cuda3std3__45__cpo6rbeginE,@object
	.size		_ZN34_INTERNAL_1479e3ea_4_k_cu__Z4funcf4cuda3std3__45__cpo6rbeginE,(_ZN34_INTERNAL_1479e3ea_4_k_cu__Z4funcf4cuda3std6ranges3__45__cpo7advanceE - _ZN34_INTERNAL_1479e3ea_4_k_cu__Z4funcf4cuda3std3__45__cpo6rbeginE)
_ZN34_INTERNAL_1479e3ea_4_k_cu__Z4funcf4cuda3std3__45__cpo6rbeginE:
	.zero		1
	.type		_ZN34_INTERNAL_1479e3ea_4_k_cu__Z4funcf4cuda3std6ranges3__45__cpo7advanceE,@object
	.size		_ZN34_INTERNAL_1479e3ea_4_k_cu__Z4funcf4cuda3std6ranges3__45__cpo7advanceE,(_ZN34_INTERNAL_1479e3ea_4_k_cu__Z4funcf4cuda3std3__47nulloptE - _ZN34_INTERNAL_1479e3ea_4_k_cu__Z4funcf4cuda3std6ranges3__45__cpo7advanceE)
_ZN34_INTERNAL_1479e3ea_4_k_cu__Z4funcf4cuda3std6ranges3__45__cpo7advanceE:
	.zero		1
	.type		_ZN34_INTERNAL_1479e3ea_4_k_cu__Z4funcf4cuda3std3__47nulloptE,@object
	.size		_ZN34_INTERNAL_1479e3ea_4_k_cu__Z4funcf4cuda3std3__47nulloptE,(_ZN34_INTERNAL_1479e3ea_4_k_cu__Z4funcf4cuda3std6ranges3__45__cpo8distanceE - _ZN34_INTERNAL_1479e3ea_4_k_cu__Z4funcf4cuda3std3__47nulloptE)
_ZN34_INTERNAL_1479e3ea_4_k_cu__Z4funcf4cuda3std3__47nulloptE:
	.zero		1
	.type		_ZN34_INTERNAL_1479e3ea_4_k_cu__Z4funcf4cuda3std6ranges3__45__cpo8distanceE,@object
	.size		_ZN34_INTERNAL_1479e3ea_4_k_cu__Z4funcf4cuda3std6ranges3__45__cpo8distanceE,(_ZN34_INTERNAL_1479e3ea_4_k_cu__Z4funcf6thrust24THRUST_300001_SM_1000_NS12placeholders3_10E - _ZN34_INTERNAL_1479e3ea_4_k_cu__Z4funcf4cuda3std6ranges3__45__cpo8distanceE)
_ZN34_INTERNAL_1479e3ea_4_k_cu__Z4funcf4cuda3std6ranges3__45__cpo8distanceE:
	.zero		1
	.type		_ZN34_INTERNAL_1479e3ea_4_k_cu__Z4funcf6thrust24THRUST_300001_SM_1000_NS12placeholders3_10E,@object
	.size		_ZN34_INTERNAL_1479e3ea_4_k_cu__Z4funcf6thrust24THRUST_300001_SM_1000_NS12placeholders3_10E,(_ZN34_INTERNAL_1479e3ea_4_k_cu__Z4funcf4cuda3std3__419piecewise_constructE - _ZN34_INTERNAL_1479e3ea_4_k_cu__Z4funcf6thrust24THRUST_300001_SM_1000_NS12placeholders3_10E)
_ZN34_INTERNAL_1479e3ea_4_k_cu__Z4funcf6thrust24THRUST_300001_SM_1000_NS12placeholders3_10E:
	.zero		1
	.type		_ZN34_INTERNAL_1479e3ea_4_k_cu__Z4funcf4cuda3std3__419piecewise_constructE,@object
	.size		_ZN34_INTERNAL_1479e3ea_4_k_cu__Z4funcf4cuda3std3__419piecewise_constructE,(_ZN34_INTERNAL_1479e3ea_4_k_cu__Z4funcf4cuda3std6ranges3__45__cpo5cdataE - _ZN34_INTERNAL_1479e3ea_4_k_cu__Z4funcf4cuda3std3__419piecewise_constructE)
_ZN34_INTERNAL_1479e3ea_4_k_cu__Z4funcf4cuda3std3__419piecewise_constructE:
	.zero		1
	.type		_ZN34_INTERNAL_1479e3ea_4_k_cu__Z4funcf4cuda3std6ranges3__45__cpo5cdataE,@object
	.size		_ZN34_INTERNAL_1479e3ea_4_k_cu__Z4funcf4cuda3std6ranges3__45__cpo5cdataE,(_ZN34_INTERNAL_1479e3ea_4_k_cu__Z4funcf6thrust24THRUST_300001_SM_1000_NS12placeholders2_2E - _ZN34_INTERNAL_1479e3ea_4_k_cu__Z4funcf4cuda3std6ranges3__45__cpo5cdataE)
_ZN34_INTERNAL_1479e3ea_4_k_cu__Z4funcf4cuda3std6ranges3__45__cpo5cdataE:
	.zero		1
	.type		_ZN34_INTERNAL_1479e3ea_4_k_cu__Z4funcf6thrust24THRUST_300001_SM_1000_NS12placeholders2_2E,@object
	.size		_ZN34_INTERNAL_1479e3ea_4_k_cu__Z4funcf6thrust24THRUST_300001_SM_1000_NS12placeholders2_2E,(_ZN34_INTERNAL_1479e3ea_4_k_cu__Z4funcf4cuda3std3__45__cpo3endE - _ZN34_INTERNAL_1479e3ea_4_k_cu__Z4funcf6thrust24THRUST_300001_SM_1000_NS12placeholders2_2E)
_ZN34_INTERNAL_1479e3ea_4_k_cu__Z4funcf6thrust24THRUST_300001_SM_1000_NS12placeholders2_2E:
	.zero		1
	.type		_ZN34_INTERNAL_1479e3ea_4_k_cu__Z4funcf4cuda3std3__45__cpo3endE,@object
	.size		_ZN34_INTERNAL_1479e3ea_4_k_cu__Z4funcf4cuda3std3__45__cpo3endE,(_ZN34_INTERNAL_1479e3ea_4_k_cu__Z4funcf4cuda3std6ranges3__45__cpo3endE - _ZN34_INTERNAL_1479e3ea_4_k_cu__Z4funcf4cuda3std3__45__cpo3endE)
_ZN34_INTERNAL_1479e3ea_4_k_cu__Z4funcf4cuda3std3__45__cpo3endE:
	.zero		1
	.type		_ZN34_INTERNAL_1479e3ea_4_k_cu__Z4funcf4cuda3std6ranges3__45__cpo3endE,@object
	.size		_ZN34_INTERNAL_1479e3ea_4_k_cu__Z4funcf4cuda3std6ranges3__45__cpo3endE,(_ZN34_INTERNAL_1479e3ea_4_k_cu__Z4funcf6thrust24THRUST_300001_SM_1000_NS12placeholders2_6E - _ZN34_INTERNAL_1479e3ea_4_k_cu__Z4funcf4cuda3std6ranges3__45__cpo3endE)
_ZN34_INTERNAL_1479e3ea_4_k_cu__Z4funcf4cuda3std6ranges3__45__cpo3endE:
	.zero		1
	.type		_ZN34_INTERNAL_1479e3ea_4_k_cu__Z4funcf6thrust24THRUST_300001_SM_1000_NS12placeholders2_6E,@object
	.size		_ZN34_INTERNAL_1479e3ea_4_k_cu__Z4funcf6thrust24THRUST_300001_SM_1000_NS12placeholders2_6E,(_ZN34_INTERNAL_1479e3ea_4_k_cu__Z4funcf4cuda3std3__45__cpo4rendE - _ZN34_INTERNAL_1479e3ea_4_k_cu__Z4funcf6thrust24THRUST_300001_SM_1000_NS12placeholders2_6E)
_ZN34_INTERNAL_1479e3ea_4_k_cu__Z4funcf6thrust24THRUST_300001_SM_1000_NS12placeholders2_6E:
	.zero		1
	.type		_ZN34_INTERNAL_1479e3ea_4_k_cu__Z4funcf4cuda3std3__45__cpo4rendE,@object
	.size		_ZN34_INTERNAL_1479e3ea_4_k_cu__Z4funcf4cuda3std3__45__cpo4rendE,(_ZN34_INTERNAL_1479e3ea_4_k_cu__Z4funcf4cuda3std6ranges3__45__cpo9iter_swapE - _ZN34_INTERNAL_1479e3ea_4_k_cu__Z4funcf4cuda3std3__45__cpo4rendE)
_ZN34_INTERNAL_1479e3ea_4_k_cu__Z4funcf4cuda3std3__45__cpo4rendE:
	.zero		1
	.type		_ZN34_INTERNAL_1479e3ea_4_k_cu__Z4funcf4cuda3std6ranges3__45__cpo9iter_swapE,@object
	.size		_ZN34_INTERNAL_1479e3ea_4_k_cu__Z4funcf4cuda3std6ranges3__45__cpo9iter_swapE,(_ZN34_INTERNAL_1479e3ea_4_k_cu__Z4funcf4cuda3std3__48unexpectE - _ZN34_INTERNAL_1479e3ea_4_k_cu__Z4funcf4cuda3std6ranges3__45__cpo9iter_swapE)
_ZN34_INTERNAL_1479e3ea_4_k_cu__Z4funcf4cuda3std6ranges3__45__cpo9iter_swapE:
	.zero		1
	.type		_ZN34_INTERNAL_1479e3ea_4_k_cu__Z4funcf4cuda3std3__48unexpectE,@object
	.size		_ZN34_INTERNAL_1479e3ea_4_k_cu__Z4funcf4cuda3std3__48unexpectE,(_ZN34_INTERNAL_1479e3ea_4_k_cu__Z4funcf6thrust24THRUST_300001_SM_1000_NS8cuda_cub3parE - _ZN34_INTERNAL_1479e3ea_4_k_cu__Z4funcf4cuda3std3__48unexpectE)
_ZN34_INTERNAL_1479e3ea_4_k_cu__Z4funcf4cuda3std3__48unexpectE:
	.zero		1
	.type		_ZN34_INTERNAL_1479e3ea_4_k_cu__Z4funcf6thrust24THRUST_300001_SM_1000_NS8cuda_cub3parE,@object
	.size		_ZN34_INTERNAL_1479e3ea_4_k_cu__Z4funcf6thrust24THRUST_300001_SM_1000_NS8cuda_cub3parE,(_ZN34_INTERNAL_1479e3ea_4_k_cu__Z4funcf6thrust24THRUST_300001_SM_1000_NS12placeholders2_4E - _ZN34_INTERNAL_1479e3ea_4_k_cu__Z4funcf6thrust24THRUST_300001_SM_1000_NS8cuda_cub3parE)
_ZN34_INTERNAL_1479e3ea_4_k_cu__Z4funcf6thrust24THRUST_300001_SM_1000_NS8cuda_cub3parE:
	.zero		1
	.type		_ZN34_INTERNAL_1479e3ea_4_k_cu__Z4funcf6thrust24THRUST_300001_SM_1000_NS12placeholders2_4E,@object
	.size		_ZN34_INTERNAL_1479e3ea_4_k_cu__Z4funcf6thrust24THRUST_300001_SM_1000_NS12placeholders2_4E,(_ZN34_INTERNAL_1479e3ea_4_k_cu__Z4funcf4cuda3std3__45__cpo4cendE - _ZN34_INTERNAL_1479e3ea_4_k_cu__Z4funcf6thrust24THRUST_300001_SM_1000_NS12placeholders2_4E)
_ZN34_INTERNAL_1479e3ea_4_k_cu__Z4funcf6thrust24THRUST_300001_SM_1000_NS12placeholders2_4E:
	.zero		1
	.type		_ZN34_INTERNAL_1479e3ea_4_k_cu__Z4funcf4cuda3std3__45__cpo4cendE,@object
	.size		_ZN34_INTERNAL_1479e3ea_4_k_cu__Z4funcf4cuda3std3__45__cpo4cendE,(_ZN34_INTERNAL_1479e3ea_4_k_cu__Z4funcf4cuda3std6ranges3__45__cpo4cendE - _ZN34_INTERNAL_1479e3ea_4_k_cu__Z4funcf4cuda3std3__45__cpo4cendE)
_ZN34_INTERNAL_1479e3ea_4_k_cu__Z4funcf4cuda3std3__45__cpo4cendE:
	.zero		1
	.type		_ZN34_INTERNAL_1479e3ea_4_k_cu__Z4funcf4cuda3std6ranges3__45__cpo4cendE,@object
	.size		_ZN34_INTERNAL_1479e3ea_4_k_cu__Z4funcf4cuda3std6ranges3__45__cpo4cendE,(_ZN34_INTERNAL_1479e3ea_4_k_cu__Z4funcf4cuda3std3__420unreachable_sentinelE - _ZN34_INTERNAL_1479e3ea_4_k_cu__Z4funcf4cuda3std6ranges3__45__cpo4cendE)
_ZN34_INTERNAL_1479e3ea_4_k_cu__Z4funcf4cuda3std6ranges3__45__cpo4cendE:
	.zero		1
	.type		_ZN34_INTERNAL_1479e3ea_4_k_cu__Z4funcf4cuda3std3__420unreachable_sentinelE,@object
	.size		_ZN34_INTERNAL_1479e3ea_4_k_cu__Z4funcf4cuda3std3__420unreachable_sentinelE,(_ZN34_INTERNAL_1479e3ea_4_k_cu__Z4funcf4cuda3std6ranges3__45__cpo5ssizeE - _ZN34_INTERNAL_1479e3ea_4_k_cu__Z4funcf4cuda3std3__420unreachable_sentinelE)
_ZN34_INTERNAL_1479e3ea_4_k_cu__Z4funcf4cuda3std3__420unreachable_sentinelE:
	.zero		1
	.type		_ZN34_INTERNAL_1479e3ea_4_k_cu__Z4funcf4cuda3std6ranges3__45__cpo5ssizeE,@object
	.size		_ZN34_INTERNAL_1479e3ea_4_k_cu__Z4funcf4cuda3std6ranges3__45__cpo5ssizeE,(_ZN34_INTERNAL_1479e3ea_4_k_cu__Z4funcf6thrust24THRUST_300001_SM_1000_NS12placeholders2_8E - _ZN34_INTERNAL_1479e3ea_4_k_cu__Z4funcf4cuda3std6ranges3__45__cpo5ssizeE)
_ZN34_INTERNAL_1479e3ea_4_k_cu__Z4funcf4cuda3std6ranges3__45__cpo5ssizeE:
	.zero		1
	.type		_ZN34_INTERNAL_1479e3ea_4_k_cu__Z4funcf6thrust24THRUST_300001_SM_1000_NS12placeholders2_8E,@object
	.size		_ZN34_INTERNAL_1479e3ea_4_k_cu__Z4funcf6thrust24THRUST_300001_SM_1000_NS12placeholders2_8E,(_ZN34_INTERNAL_1479e3ea_4_k_cu__Z4funcf4cuda3std3__45__cpo5crendE - _ZN34_INTERNAL_1479e3ea_4_k_cu__Z4funcf6thrust24THRUST_300001_SM_1000_NS12placeholders2_8E)
_ZN34_INTERNAL_1479e3ea_4_k_cu__Z4funcf6thrust24THRUST_300001_SM_1000_NS12placeholders2_8E:
	.zero		1
	.type		_ZN34_INTERNAL_1479e3ea_4_k_cu__Z4funcf4cuda3std3__45__cpo5crendE,@object
	.size		_ZN34_INTERNAL_1479e3ea_4_k_cu__Z4funcf4cuda3std3__45__cpo5crendE,(_ZN34_INTERNAL_1479e3ea_4_k_cu__Z4funcf4cuda3std6ranges3__45__cpo4prevE - _ZN34_INTERNAL_1479e3ea_4_k_cu__Z4funcf4cuda3std3__45__cpo5crendE)
_ZN34_INTERNAL_1479e3ea_4_k_cu__Z4funcf4cuda3std3__45__cpo5crendE:
	.zero		1
	.type		_ZN34_INTERNAL_1479e3ea_4_k_cu__Z4funcf4cuda3std6ranges3__45__cpo4prevE,@object
	.size		_ZN34_INTERNAL_1479e3ea_4_k_cu__Z4funcf4cuda3std6ranges3__45__cpo4prevE,(_ZN34_INTERNAL_1479e3ea_4_k_cu__Z4funcf4cuda3std6ranges3__45__cpo9iter_moveE - _ZN34_INTERNAL_1479e3ea_4_k_cu__Z4funcf4cuda3std6ranges3__45__cpo4prevE)
_ZN34_INTERNAL_1479e3ea_4_k_cu__Z4funcf4cuda3std6ranges3__45__cpo4prevE:
	.zero		1
	.type		_ZN34_INTERNAL_1479e3ea_4_k_cu__Z4funcf4cuda3std6ranges3__45__cpo9iter_moveE,@object
	.size		_ZN34_INTERNAL_1479e3ea_4_k_cu__Z4funcf4cuda3std6ranges3__45__cpo9iter_moveE,(_ZN34_INTERNAL_1479e3ea_4_k_cu__Z4funcf6thrust24THRUST_300001_SM_1000_NS6system6detail10sequential3seqE - _ZN34_INTERNAL_1479e3ea_4_k_cu__Z4funcf4cuda3std6ranges3__45__cpo9iter_moveE)
_ZN34_INTERNAL_1479e3ea_4_k_cu__Z4funcf4cuda3std6ranges3__45__cpo9iter_moveE:
	.zero		1
	.type		_ZN34_INTERNAL_1479e3ea_4_k_cu__Z4funcf6thrust24THRUST_300001_SM_1000_NS6system6detail10sequential3seqE,@object
	.size		_ZN34_INTERNAL_1479e3ea_4_k_cu__Z4funcf6thrust24THRUST_300001_SM_1000_NS6system6detail10sequential3seqE,(.L_31 - _ZN34_INTERNAL_1479e3ea_4_k_cu__Z4funcf6thrust24THRUST_300001_SM_1000_NS6system6detail10sequential3seqE)
_ZN34_INTERNAL_1479e3ea_4_k_cu__Z4funcf6thrust24THRUST_300001_SM_1000_NS6system6detail10sequential3seqE:
	.zero		1
.L_31:


//--------------------- .nv.shared._Z6kernelP5point --------------------------
	.section	.nv.shared._Z6kernelP5point,"aw",@nobits
	.sectionflags	@""
	.align	4
.nv.shared._Z6kernelP5point:
	.zero		5120


//--------------------- .nv.constant0._ZN3cub18CUB_300001_SM_10006detail8for_each13static_kernelINS2_12policy_hub_t12policy_500_tEmN6thrust24THRUST_300001_SM_1000_NS8cuda_cub20__uninitialized_fill7functorINS7_10device_ptrI5pointEESC_EEEEvT0_T1_ --------------------------
	.section	.nv.constant0._ZN3cub18CUB_300001_SM_10006detail8for_each13static_kernelINS2_12policy_hub_t12policy_500_tEmN6thrust24THRUST_300001_SM_1000_NS8cuda_cub20__uninitialized_fill7functorINS7_10device_ptrI5pointEESC_EEEEvT0_T1_,"a",@progbits
	.sectionflags	@""
	.align	4
.nv.constant0._ZN3cub18CUB_300001_SM_10006detail8for_each13static_kernelINS2_12policy_hub_t12policy_500_tEmN6thrust24THRUST_300001_SM_1000_NS8cuda_cub20__uninitialized_fill7functorINS7_10device_ptrI5pointEESC_EEEEvT0_T1_:
	.zero		920


//--------------------- .nv.constant0._ZN3cub18CUB_300001_SM_10006detail11EmptyKernelIvEEvv --------------------------
	.section	.nv.constant0._ZN3cub18CUB_300001_SM_10006detail11EmptyKernelIvEEvv,"a",@progbits
	.sectionflags	@""
	.align	4
.nv.constant0._ZN3cub18CUB_300001_SM_10006detail11EmptyKernelIvEEvv:
	.zero		896


//--------------------- .nv.constant0._Z6kernelP5point --------------------------
	.section	.nv.constant0._Z6kernelP5point,"a",@progbits
	.sectionflags	@""
	.align	4
.nv.constant0._Z6kernelP5point:
	.zero		904


//--------------------- SYMBOLS --------------------------

	.type		.nv.reservedSmem.offset0,@object
	.size		.nv.reservedSmem.offset0,0x4
	.type		.nv.reservedSmem.cap,@object
	.size		.nv.reservedSmem.cap,0x4
